	.target	sm_90a

	.elftype	@"ET_EXEC"


//--------------------- .note.nv.tkinfo           --------------------------
	.section	.note.nv.tkinfo,"",@"SHT_NOTE"
	.sectionflags	@"SHF_NOTE_NV_TKINFO"
	.tkinfo
        /*0018*/ 	.word	0x00000002
        /*0030*/ 	.string	""
        /*0030*/ 	.string	"ptxas"
        /*0030*/ 	.string	"Cuda compilation tools, release 13.0, V13.0.88"
        /*0030*/ 	.string	"Build cuda_13.0.r13.0/compiler.36424714_0"
        /*0030*/ 	.string	"-v  -suppress-debug-info  -lineinfo  -arch sm_90a "



//--------------------- .note.nv.cuinfo           --------------------------
	.section	.note.nv.cuinfo,"",@"SHT_NOTE"
	.sectionflags	@"SHF_NOTE_NV_CUINFO"
        /*0018*/ 	.short	0x0002
        /*001a*/ 	.short	0x005a
        /*001c*/ 	.short	0x0082
	.zero		2


//--------------------- .nv.info                  --------------------------
	.section	.nv.info,"",@"SHT_CUDA_INFO"
	.align	4


	//----- nvinfo : EIATTR_REGCOUNT
	.align		4
        /*0000*/ 	.byte	0x04, 0x2f
        /*0002*/ 	.short	(.L_1 - .L_0)
	.align		4
.L_0:
        /*0004*/ 	.word	index@(matmul_kernel)
        /*0008*/ 	.word	0x000000fe


	//----- nvinfo : EIATTR_FRAME_SIZE
	.align		4
.L_1:
        /*000c*/ 	.byte	0x04, 0x11
        /*000e*/ 	.short	(.L_3 - .L_2)
	.align		4
.L_2:
        /*0010*/ 	.word	index@(matmul_kernel)
        /*0014*/ 	.word	0x00000000


	//----- nvinfo : EIATTR_MIN_STACK_SIZE
	.align		4
.L_3:
        /*0018*/ 	.byte	0x04, 0x12
        /*001a*/ 	.short	(.L_5 - .L_4)
	.align		4
.L_4:
        /*001c*/ 	.word	index@(matmul_kernel)
        /*0020*/ 	.word	0x00000000
.L_5:


//--------------------- .nv.compat                --------------------------
	.section	.nv.compat,"",@"SHT_CUDA_COMPAT_INFO"
	.align	4
        /*0000*/ 	.byte	0x02, 0x09, 0x01, 0x00, 0x02, 0x02, 0x04, 0x00, 0x02, 0x05, 0x05, 0x00, 0x03, 0x07, 0x01, 0x01
        /*0010*/ 	.byte	0x02, 0x03, 0x00, 0x00, 0x02, 0x06, 0x01, 0x00, 0x04, 0x0b, 0x08, 0x00, 0x00, 0x00, 0x00, 0x00
        /*0020*/ 	.byte	0x00, 0x00, 0x00, 0x00


//--------------------- .nv.info.matmul_kernel    --------------------------
	.section	.nv.info.matmul_kernel,"",@"SHT_CUDA_INFO"
	.sectionflags	@""
	.align	4


	//----- nvinfo : EIATTR_CUDA_API_VERSION
	.align		4
        /*0000*/ 	.byte	0x04, 0x37
        /*0002*/ 	.short	(.L_7 - .L_6)
.L_6:
        /*0004*/ 	.word	0x00000082


	//----- nvinfo : EIATTR_KPARAM_INFO
	.align		4
.L_7:
        /*0008*/ 	.byte	0x04, 0x17
        /*000a*/ 	.short	(.L_9 - .L_8)
.L_8:
        /*000c*/ 	.word	0x00000000
        /*0010*/ 	.short	0x000d
        /*0012*/ 	.short	0x0048
        /*0014*/ 	.byte	0x00, 0xf4, 0x21, 0x00


	//----- nvinfo : EIATTR_KPARAM_INFO
	.align		4
.L_9:
        /*0018*/ 	.byte	0x04, 0x17
        /*001a*/ 	.short	(.L_11 - .L_10)
.L_10:
        /*001c*/ 	.word	0x00000000
        /*0020*/ 	.short	0x000c
        /*0022*/ 	.short	0x0040
        /*0024*/ 	.byte	0x00, 0xf4, 0x21, 0x00


	//----- nvinfo : EIATTR_KPARAM_INFO
	.align		4
.L_11:
        /*0028*/ 	.byte	0x04, 0x17
        /*002a*/ 	.short	(.L_13 - .L_12)
.L_12:
        /*002c*/ 	.word	0x00000000
        /*0030*/ 	.short	0x000b
        /*0032*/ 	.short	0x0038
        /*0034*/ 	.byte	0x00, 0xf0, 0x11, 0x00


	//----- nvinfo : EIATTR_KPARAM_INFO
	.align		4
.L_13:
        /*0038*/ 	.byte	0x04, 0x17
        /*003a*/ 	.short	(.L_15 - .L_14)
.L_14:
        /*003c*/ 	.word	0x00000000
        /*0040*/ 	.short	0x000a
        /*0042*/ 	.short	0x0034
        /*0044*/ 	.byte	0x00, 0xf0, 0x11, 0x00


	//----- nvinfo : EIATTR_KPARAM_INFO
	.align		4
.L_15:
        /*0048*/ 	.byte	0x04, 0x17
        /*004a*/ 	.short	(.L_17 - .L_16)
.L_16:
        /*004c*/ 	.word	0x00000000
        /*0050*/ 	.short	0x0009
        /*0052*/ 	.short	0x0030
        /*0054*/ 	.byte	0x00, 0xf0, 0x11, 0x00


	//----- nvinfo : EIATTR_KPARAM_INFO
	.align		4
.L_17:
        /*0058*/ 	.byte	0x04, 0x17
        /*005a*/ 	.short	(.L_19 - .L_18)
.L_18:
        /*005c*/ 	.word	0x00000000
        /*0060*/ 	.short	0x0008
        /*0062*/ 	.short	0x002c
        /*0064*/ 	.byte	0x00, 0xf0, 0x11, 0x00


	//----- nvinfo : EIATTR_KPARAM_INFO
	.align		4
.L_19:
        /*0068*/ 	.byte	0x04, 0x17
        /*006a*/ 	.short	(.L_21 - .L_20)
.L_20:
        /*006c*/ 	.word	0x00000000
        /*0070*/ 	.short	0x0007
        /*0072*/ 	.short	0x0028
        /*0074*/ 	.byte	0x00, 0xf0, 0x11, 0x00


	//----- nvinfo : EIATTR_KPARAM_INFO
	.align		4
.L_21:
        /*0078*/ 	.byte	0x04, 0x17
        /*007a*/ 	.short	(.L_23 - .L_22)
.L_22:
        /*007c*/ 	.word	0x00000000
        /*0080*/ 	.short	0x0006
        /*0082*/ 	.short	0x0024
        /*0084*/ 	.byte	0x00, 0xf0, 0x11, 0x00


	//----- nvinfo : EIATTR_KPARAM_INFO
	.align		4
.L_23:
        /*0088*/ 	.byte	0x04, 0x17
        /*008a*/ 	.short	(.L_25 - .L_24)
.L_24:
        /*008c*/ 	.word	0x00000000
        /*0090*/ 	.short	0x0005
        /*0092*/ 	.short	0x0020
        /*0094*/ 	.byte	0x00, 0xf0, 0x11, 0x00


	//----- nvinfo : EIATTR_KPARAM_INFO
	.align		4
.L_25:
        /*0098*/ 	.byte	0x04, 0x17
        /*009a*/ 	.short	(.L_27 - .L_26)
.L_26:
        /*009c*/ 	.word	0x00000000
        /*00a0*/ 	.short	0x0004
        /*00a2*/ 	.short	0x001c
        /*00a4*/ 	.byte	0x00, 0xf0, 0x11, 0x00


	//----- nvinfo : EIATTR_KPARAM_INFO
	.align		4
.L_27:
        /*00a8*/ 	.byte	0x04, 0x17
        /*00aa*/ 	.short	(.L_29 - .L_28)
.L_28:
        /*00ac*/ 	.word	0x00000000
        /*00b0*/ 	.short	0x0003
        /*00b2*/ 	.short	0x0018
        /*00b4*/ 	.byte	0x00, 0xf0, 0x11, 0x00


	//----- nvinfo : EIATTR_KPARAM_INFO
	.align		4
.L_29:
        /*00b8*/ 	.byte	0x04, 0x17
        /*00ba*/ 	.short	(.L_31 - .L_30)
.L_30:
        /*00bc*/ 	.word	0x00000000
        /*00c0*/ 	.short	0x0002
        /*00c2*/ 	.short	0x0010
        /*00c4*/ 	.byte	0x00, 0xf4, 0x21, 0x00


	//----- nvinfo : EIATTR_KPARAM_INFO
	.align		4
.L_31:
        /*00c8*/ 	.byte	0x04, 0x17
        /*00ca*/ 	.short	(.L_33 - .L_32)
.L_32:
        /*00cc*/ 	.word	0x00000000
        /*00d0*/ 	.short	0x0001
        /*00d2*/ 	.short	0x0008
        /*00d4*/ 	.byte	0x00, 0xf4, 0x21, 0x00


	//----- nvinfo : EIATTR_KPARAM_INFO
	.align		4
.L_33:
        /*00d8*/ 	.byte	0x04, 0x17
        /*00da*/ 	.short	(.L_35 - .L_34)
.L_34:
        /*00dc*/ 	.word	0x00000000
        /*00e0*/ 	.short	0x0000
        /*00e2*/ 	.short	0x0000
        /*00e4*/ 	.byte	0x00, 0xf4, 0x21, 0x00


	//----- nvinfo : EIATTR_SPARSE_MMA_MASK
	.align		4
.L_35:
        /*00e8*/ 	.byte	0x03, 0x50
        /*00ea*/ 	.short	0x0000


	//----- nvinfo : EIATTR_MAXREG_COUNT
	.align		4
        /*00ec*/ 	.byte	0x03, 0x1b
        /*00ee*/ 	.short	0x00ff


	//----- nvinfo : EIATTR_NUM_BARRIERS
	.align		4
        /*00f0*/ 	.byte	0x02, 0x4c
        /*00f2*/ 	.byte	0x01
	.zero		1


	//----- nvinfo : EIATTR_MERCURY_ISA_VERSION
	.align		4
        /*00f4*/ 	.byte	0x03, 0x5f
        /*00f6*/ 	.short	0x0101


	//----- nvinfo : EIATTR_EXIT_INSTR_OFFSETS
	.align		4
        /*00f8*/ 	.byte	0x04, 0x1c
        /*00fa*/ 	.short	(.L_37 - .L_36)


	//   ....[0]....
.L_36:
        /*00fc*/ 	.word	0x00005020


	//   ....[1]....
        /*0100*/ 	.word	0x00005050


	//----- nvinfo : EIATTR_REQNTID
	.align		4
.L_37:
        /*0104*/ 	.byte	0x04, 0x10
        /*0106*/ 	.short	(.L_39 - .L_38)
.L_38:
        /*0108*/ 	.word	0x00000080
        /*010c*/ 	.word	0x00000001
        /*0110*/ 	.word	0x00000001


	//----- nvinfo : EIATTR_CBANK_PARAM_SIZE
	.align		4
.L_39:
        /*0114*/ 	.byte	0x03, 0x19
        /*0116*/ 	.short	0x0050


	//----- nvinfo : EIATTR_PARAM_CBANK
	.align		4
        /*0118*/ 	.byte	0x04, 0x0a
        /*011a*/ 	.short	(.L_41 - .L_40)
	.align		4
.L_40:
        /*011c*/ 	.word	index@(.nv.constant0.matmul_kernel)
        /*0120*/ 	.short	0x0210
        /*0122*/ 	.short	0x0050


	//----- nvinfo : EIATTR_SW_WAR
	.align		4
.L_41:
        /*0124*/ 	.byte	0x04, 0x36
        /*0126*/ 	.short	(.L_43 - .L_42)
.L_42:
        /*0128*/ 	.word	0x00000008
.L_43:


//--------------------- .nv.callgraph             --------------------------
	.section	.nv.callgraph,"",@"SHT_CUDA_CALLGRAPH"
	.align	4
	.sectionentsize	8
	.align		4
        /*0000*/ 	.word	0x00000000
	.align		4
        /*0004*/ 	.word	0xffffffff
	.align		4
        /*0008*/ 	.word	0x00000000
	.align		4
        /*000c*/ 	.word	0xfffffffe
	.align		4
        /*0010*/ 	.word	0x00000000
	.align		4
        /*0014*/ 	.word	0xfffffffd
	.align		4
        /*0018*/ 	.word	0x00000000
	.align		4
        /*001c*/ 	.word	0xfffffffc


//--------------------- .text.matmul_kernel       --------------------------
	.section	.text.matmul_kernel,"ax",@progbits
	.align	128
        .global         matmul_kernel
        .type           matmul_kernel,@function
        .size           matmul_kernel,(.L_x_3 - matmul_kernel)
        .other          matmul_kernel,@"STO_CUDA_ENTRY STV_DEFAULT"
matmul_kernel:
.text.matmul_kernel:
[----:B------:R-:W-:Y:S08]  /*0000*/  LDC R1, c[0x0][0x28] ;  /* 0x00000a00ff017b82 */ /* 0x000ff00000000800 */
[----:B------:R-:W0:Y:S01]  /*0010*/  LDC.64 R22, c[0x0][0x228] ;  /* 0x00008a00ff167b82 */ /* 0x000e220000000a00 */
[----:B------:R-:W1:Y:S01]  /*0020*/  S2R R5, SR_CTAID.X ;  /* 0x0000000000057919 */ /* 0x000e620000002500 */
[----:B------:R-:W-:Y:S01]  /*0030*/  UMOV UR4, 0x400 ;  /* 0x0000040000047882 */ /* 0x000fe20000000000 */
[----:B------:R-:W-:Y:S01]  /*0040*/  ULDC.64 UR14, c[0x0][0x208] ;  /* 0x00008200000e7ab9 */ /* 0x000fe20000000a00 */
[----:B------:R-:W-:Y:S01]  /*0050*/  CS2R R28, SRZ ;  /* 0x00000000001c7805 */ /* 0x000fe2000001ff00 */
[----:B------:R-:W2:Y:S01]  /*0060*/  S2R R137, SR_TID.X ;  /* 0x0000000000897919 */ /* 0x000ea20000002100 */
[----:B------:R-:W-:-:S02]  /*0070*/  CS2R R30, SRZ ;  /* 0x00000000001e7805 */ /* 0x000fc4000001ff00 */
[----:B------:R-:W-:Y:S01]  /*0080*/  CS2R R32, SRZ ;  /* 0x0000000000207805 */ /* 0x000fe2000001ff00 */
[----:B------:R-:W3:Y:S01]  /*0090*/  S2UR UR12, SR_CgaCtaId ;  /* 0x00000000000c79c3 */ /* 0x000ee20000008800 */
[----:B------:R-:W-:Y:S02]  /*00a0*/  CS2R R34, SRZ ;  /* 0x0000000000227805 */ /* 0x000fe4000001ff00 */
[----:B------:R-:W-:Y:S02]  /*00b0*/  CS2R R36, SRZ ;  /* 0x0000000000247805 */ /* 0x000fe4000001ff00 */
[----:B------:R-:W-:Y:S02]  /*00c0*/  CS2R R38, SRZ ;  /* 0x0000000000267805 */ /* 0x000fe4000001ff00 */
[----:B------:R-:W-:Y:S02]  /*00d0*/  CS2R R40, SRZ ;  /* 0x0000000000287805 */ /* 0x000fe4000001ff00 */
[----:B------:R-:W-:-:S02]  /*00e0*/  CS2R R42, SRZ ;  /* 0x00000000002a7805 */ /* 0x000fc4000001ff00 */
[----:B------:R-:W-:Y:S02]  /*00f0*/  CS2R R44, SRZ ;  /* 0x00000000002c7805 */ /* 0x000fe4000001ff00 */
[----:B------:R-:W-:Y:S02]  /*0100*/  CS2R R46, SRZ ;  /* 0x00000000002e7805 */ /* 0x000fe4000001ff00 */
[----:B------:R-:W-:Y:S02]  /*0110*/  CS2R R48, SRZ ;  /* 0x0000000000307805 */ /* 0x000fe4000001ff00 */
[----:B------:R-:W-:Y:S02]  /*0120*/  CS2R R50, SRZ ;  /* 0x0000000000327805 */ /* 0x000fe4000001ff00 */
[----:B------:R-:W-:Y:S02]  /*0130*/  CS2R R52, SRZ ;  /* 0x0000000000347805 */ /* 0x000fe4000001ff00 */
[----:B------:R-:W-:Y:S01]  /*0140*/  CS2R R54, SRZ ;  /* 0x0000000000367805 */ /* 0x000fe2000001ff00 */
[----:B0-----:R-:W-:-:S05]  /*0150*/  VIADD R0, R23, 0x3f ;  /* 0x0000003f17007836 */ /* 0x001fca0000000000 */
[----:B------:R-:W-:Y:S01]  /*0160*/  SHF.R.S32.HI R3, RZ, 0x1f, R0 ;  /* 0x0000001fff037819 */ /* 0x000fe20000011400 */
[----:B---3--:R-:W-:-:S03]  /*0170*/  ULEA UR12, UR12, UR4, 0x18 ;  /* 0x000000040c0c7291 */ /* 0x008fc6000f8ec03f */
[----:B------:R-:W-:Y:S02]  /*0180*/  LEA.HI R3, R3, R0, RZ, 0x6 ;  /* 0x0000000003037211 */ /* 0x000fe400078f30ff */
[----:B-1----:R-:W-:Y:S02]  /*0190*/  IABS R8, R5 ;  /* 0x0000000500087213 */ /* 0x002fe40000000000 */
[----:B------:R-:W-:-:S05]  /*01a0*/  SHF.R.S32.HI R3, RZ, 0x6, R3 ;  /* 0x00000006ff037819 */ /* 0x000fca0000011403 */
[----:B------:R-:W-:-:S05]  /*01b0*/  IMAD.SHL.U32 R4, R3, 0x4, RZ ;  /* 0x0000000403047824 */ /* 0x000fca00078e00ff */
[-C--:B------:R-:W-:Y:S02]  /*01c0*/  IABS R7, R4.reuse ;  /* 0x0000000400077213 */ /* 0x080fe40000000000 */
[----:B------:R-:W-:Y:S02]  /*01d0*/  IABS R10, R4 ;  /* 0x00000004000a7213 */ /* 0x000fe40000000000 */
[----:B------:R-:W0:Y:S08]  /*01e0*/  I2F.RP R0, R7 ;  /* 0x0000000700007306 */ /* 0x000e300000209400 */
[----:B0-----:R-:W0:Y:S02]  /*01f0*/  MUFU.RCP R0, R0 ;  /* 0x0000000000007308 */ /* 0x001e240000001000 */
[----:B0-----:R-:W-:-:S02]  /*0200*/  VIADD R2, R0, 0xffffffe ;  /* 0x0ffffffe00027836 */ /* 0x001fc40000000000 */
[----:B------:R-:W-:-:S04]  /*0210*/  IMAD.MOV R0, RZ, RZ, -R10 ;  /* 0x000000ffff007224 */ /* 0x000fc800078e0a0a */
[----:B------:R0:W1:Y:S02]  /*0220*/  F2I.FTZ.U32.TRUNC.NTZ R3, R2 ;  /* 0x0000000200037305 */ /* 0x000064000021f000 */
[----:B0-----:R-:W-:Y:S02]  /*0230*/  IMAD.MOV.U32 R2, RZ, RZ, RZ ;  /* 0x000000ffff027224 */ /* 0x001fe400078e00ff */
[----:B-1----:R-:W-:-:S04]  /*0240*/  IMAD.MOV R6, RZ, RZ, -R3 ;  /* 0x000000ffff067224 */ /* 0x002fc800078e0a03 */
[----:B------:R-:W-:Y:S02]  /*0250*/  IMAD R9, R6, R7, RZ ;  /* 0x0000000706097224 */ /* 0x000fe400078e02ff */
[----:B------:R-:W-:Y:S02]  /*0260*/  IMAD.MOV.U32 R6, RZ, RZ, R8 ;  /* 0x000000ffff067224 */ /* 0x000fe400078e0008 */
[----:B------:R-:W-:-:S06]  /*0270*/  IMAD.HI.U32 R3, R3, R9, R2 ;  /* 0x0000000903037227 */ /* 0x000fcc00078e0002 */
[----:B------:R-:W-:-:S04]  /*0280*/  IMAD.HI.U32 R3, R3, R6, RZ ;  /* 0x0000000603037227 */ /* 0x000fc800078e00ff */
[----:B------:R-:W-:-:S05]  /*0290*/  IMAD R0, R3, R0, R6 ;  /* 0x0000000003007224 */ /* 0x000fca00078e0206 */
[----:B------:R-:W-:-:S13]  /*02a0*/  ISETP.GT.U32.AND P1, PT, R7, R0, PT ;  /* 0x000000000700720c */ /* 0x000fda0003f24070 */
[----:B------:R-:W-:Y:S02]  /*02b0*/  @!P1 IMAD.IADD R0, R0, 0x1, -R7 ;  /* 0x0000000100009824 */ /* 0x000fe400078e0a07 */
[----:B------:R-:W-:Y:S01]  /*02c0*/  @!P1 VIADD R3, R3, 0x1 ;  /* 0x0000000103039836 */ /* 0x000fe20000000000 */
[----:B------:R-:W-:Y:S02]  /*02d0*/  ISETP.NE.AND P1, PT, R4, RZ, PT ;  /* 0x000000ff0400720c */ /* 0x000fe40003f25270 */
[----:B------:R-:W-:Y:S02]  /*02e0*/  ISETP.GE.U32.AND P0, PT, R0, R7, PT ;  /* 0x000000070000720c */ /* 0x000fe40003f06070 */
[----:B------:R-:W-:-:S04]  /*02f0*/  LOP3.LUT R0, R5, R4, RZ, 0x3c, !PT ;  /* 0x0000000405007212 */ /* 0x000fc800078e3cff */
[----:B------:R-:W-:Y:S01]  /*0300*/  ISETP.GE.AND P2, PT, R0, RZ, PT ;  /* 0x000000ff0000720c */ /* 0x000fe20003f46270 */
[----:B------:R-:W-:-:S06]  /*0310*/  VIADD R0, R22, 0x7f ;  /* 0x0000007f16007836 */ /* 0x000fcc0000000000 */
[----:B------:R-:W-:-:S04]  /*0320*/  @P0 VIADD R3, R3, 0x1 ;  /* 0x0000000103030836 */ /* 0x000fc80000000000 */
[----:B------:R-:W-:Y:S01]  /*0330*/  IMAD.MOV.U32 R2, RZ, RZ, R3 ;  /* 0x000000ffff027224 */ /* 0x000fe200078e0003 */
[----:B------:R-:W-:-:S03]  /*0340*/  SHF.R.S32.HI R3, RZ, 0x1f, R0 ;  /* 0x0000001fff037819 */ /* 0x000fc60000011400 */
[----:B------:R-:W-:Y:S01]  /*0350*/  @!P2 IMAD.MOV R2, RZ, RZ, -R2 ;  /* 0x000000ffff02a224 */ /* 0x000fe200078e0a02 */
[----:B------:R-:W-:Y:S02]  /*0360*/  @!P1 LOP3.LUT R2, RZ, R4, RZ, 0x33, !PT ;  /* 0x00000004ff029212 */ /* 0x000fe400078e33ff */
[----:B------:R-:W-:-:S03]  /*0370*/  LEA.HI R3, R3, R0, RZ, 0x7 ;  /* 0x0000000003037211 */ /* 0x000fc600078f38ff */
[----:B------:R-:W-:Y:S02]  /*0380*/  IMAD.SHL.U32 R6, R2, 0x4, RZ ;  /* 0x0000000402067824 */ /* 0x000fe400078e00ff */
[----:B------:R-:W-:-:S03]  /*0390*/  IMAD.MOV R2, RZ, RZ, -R2 ;  /* 0x000000ffff027224 */ /* 0x000fc600078e0a02 */
[----:B------:R-:W-:Y:S01]  /*03a0*/  LEA.HI.SX32 R3, R3, -R6, 0x19 ;  /* 0x8000000603037211 */ /* 0x000fe200078fcaff */
[----:B------:R-:W-:-:S03]  /*03b0*/  IMAD R4, R4, R2, R5 ;  /* 0x0000000204047224 */ /* 0x000fc600078e0205 */
[----:B------:R-:W-:Y:S02]  /*03c0*/  VIMNMX R11, R3, 0x4, PT ;  /* 0x00000004030b7848 */ /* 0x000fe40003fe0100 */
[----:B------:R-:W-:Y:S02]  /*03d0*/  IABS R9, R4 ;  /* 0x0000000400097213 */ /* 0x000fe40000000000 */
[----:B------:R-:W-:-:S04]  /*03e0*/  IABS R7, R11 ;  /* 0x0000000b00077213 */ /* 0x000fc80000000000 */
[----:B------:R-:W0:Y:S08]  /*03f0*/  I2F.RP R0, R7 ;  /* 0x0000000700007306 */ /* 0x000e300000209400 */
[----:B0-----:R-:W0:Y:S02]  /*0400*/  MUFU.RCP R0, R0 ;  /* 0x0000000000007308 */ /* 0x001e240000001000 */
[----:B0-----:R-:W-:-:S06]  /*0410*/  VIADD R3, R0, 0xffffffe ;  /* 0x0ffffffe00037836 */ /* 0x001fcc0000000000 */
[----:B------:R-:W0:Y:S02]  /*0420*/  F2I.FTZ.U32.TRUNC.NTZ R3, R3 ;  /* 0x0000000300037305 */ /* 0x000e24000021f000 */
[----:B0-----:R-:W-:-:S04]  /*0430*/  IMAD.MOV R8, RZ, RZ, -R3 ;  /* 0x000000ffff087224 */ /* 0x001fc800078e0a03 */
[----:B------:R-:W-:Y:S01]  /*0440*/  IMAD.MOV.U32 R2, RZ, RZ, R8 ;  /* 0x000000ffff027224 */ /* 0x000fe200078e0008 */
[----:B------:R-:W-:-:S03]  /*0450*/  IABS R8, R11 ;  /* 0x0000000b00087213 */ /* 0x000fc60000000000 */
[----:B------:R-:W-:Y:S02]  /*0460*/  IMAD R5, R2, R7, RZ ;  /* 0x0000000702057224 */ /* 0x000fe400078e02ff */
[----:B------:R-:W-:Y:S02]  /*0470*/  IMAD.MOV.U32 R2, RZ, RZ, RZ ;  /* 0x000000ffff027224 */ /* 0x000fe400078e00ff */
[----:B------:R-:W-:Y:S02]  /*0480*/  IMAD.MOV R0, RZ, RZ, -R8 ;  /* 0x000000ffff007224 */ /* 0x000fe400078e0a08 */
[----:B------:R-:W-:Y:S01]  /*0490*/  IMAD.HI.U32 R2, R3, R5, R2 ;  /* 0x0000000503027227 */ /* 0x000fe200078e0002 */
[----:B--2---:R-:W-:-:S05]  /*04a0*/  LOP3.LUT R3, R137, 0x7f, RZ, 0xc0, !PT ;  /* 0x0000007f89037812 */ /* 0x004fca00078ec0ff */
[----:B------:R-:W-:-:S04]  /*04b0*/  IMAD.HI.U32 R2, R2, R9, RZ ;  /* 0x0000000902027227 */ /* 0x000fc800078e00ff */
[----:B------:R-:W-:Y:S01]  /*04c0*/  IMAD R0, R2, R0, R9 ;  /* 0x0000000002007224 */ /* 0x000fe200078e0209 */
[----:B------:R-:W-:-:S04]  /*04d0*/  CS2R R8, SRZ ;  /* 0x0000000000087805 */ /* 0x000fc8000001ff00 */
[----:B------:R-:W-:-:S13]  /*04e0*/  ISETP.GT.U32.AND P1, PT, R7, R0, PT ;  /* 0x000000000700720c */ /* 0x000fda0003f24070 */
[----:B------:R-:W-:Y:S02]  /*04f0*/  @!P1 IMAD.IADD R0, R0, 0x1, -R7 ;  /* 0x0000000100009824 */ /* 0x000fe400078e0a07 */
[----:B------:R-:W-:Y:S01]  /*0500*/  @!P1 VIADD R2, R2, 0x1 ;  /* 0x0000000102029836 */ /* 0x000fe20000000000 */
[----:B------:R-:W-:Y:S02]  /*0510*/  ISETP.NE.AND P1, PT, R11, RZ, PT ;  /* 0x000000ff0b00720c */ /* 0x000fe40003f25270 */
[----:B------:R-:W-:Y:S02]  /*0520*/  ISETP.GE.U32.AND P0, PT, R0, R7, PT ;  /* 0x000000070000720c */ /* 0x000fe40003f06070 */
[----:B------:R-:W-:-:S04]  /*0530*/  LOP3.LUT R0, R4, R11, RZ, 0x3c, !PT ;  /* 0x0000000b04007212 */ /* 0x000fc800078e3cff */
[----:B------:R-:W-:-:S07]  /*0540*/  ISETP.GE.AND P2, PT, R0, RZ, PT ;  /* 0x000000ff0000720c */ /* 0x000fce0003f46270 */
[----:B------:R-:W-:-:S06]  /*0550*/  @P0 VIADD R2, R2, 0x1 ;  /* 0x0000000102020836 */ /* 0x000fcc0000000000 */
[----:B------:R-:W-:Y:S01]  /*0560*/  @!P2 IMAD.MOV R2, RZ, RZ, -R2 ;  /* 0x000000ffff02a224 */ /* 0x000fe200078e0a02 */
[----:B------:R-:W-:-:S05]  /*0570*/  @!P1 LOP3.LUT R2, RZ, R11, RZ, 0x33, !PT ;  /* 0x0000000bff029212 */ /* 0x000fca00078e33ff */
[----:B------:R-:W-:Y:S02]  /*0580*/  IMAD.MOV R0, RZ, RZ, -R2 ;  /* 0x000000ffff007224 */ /* 0x000fe400078e0a02 */
[----:B------:R-:W-:Y:S02]  /*0590*/  IMAD.SHL.U32 R101, R2, 0x40, RZ ;  /* 0x0000004002657824 */ /* 0x000fe400078e00ff */
[----:B------:R-:W-:Y:S01]  /*05a0*/  IMAD R0, R11, R0, R4 ;  /* 0x000000000b007224 */ /* 0x000fe200078e0204 */
[----:B------:R-:W-:-:S03]  /*05b0*/  CS2R R10, SRZ ;  /* 0x00000000000a7805 */ /* 0x000fc6000001ff00 */
[----:B------:R-:W-:Y:S02]  /*05c0*/  IMAD.IADD R0, R6, 0x1, R0 ;  /* 0x0000000106007824 */ /* 0x000fe400078e0200 */
[----:B------:R-:W0:Y:S02]  /*05d0*/  LDC R6, c[0x0][0x230] ;  /* 0x00008c00ff067b82 */ /* 0x000e240000000800 */
[----:B------:R-:W-:Y:S01]  /*05e0*/  IMAD R100, R0, 0x80, R3 ;  /* 0x0000008000647824 */ /* 0x000fe200078e0203 */
[----:B------:R-:W-:Y:S01]  /*05f0*/  LOP3.LUT R0, R137, 0x60, RZ, 0xc0, !PT ;  /* 0x0000006089007812 */ /* 0x000fe200078ec0ff */
[----:B0-----:R-:W-:-:S05]  /*0600*/  VIADD R6, R6, 0x1f ;  /* 0x0000001f06067836 */ /* 0x001fca0000000000 */
[----:B------:R-:W-:-:S13]  /*0610*/  ISETP.GE.AND P0, PT, R6, 0x20, PT ;  /* 0x000000200600780c */ /* 0x000fda0003f06270 */
[----:B------:R-:W-:Y:S05]  /*0620*/  @!P0 BRA `(.L_x_0) ;  /* 0x0000002c00408947 */ /* 0x000fea0003800000 */
[----:B------:R-:W-:Y:S01]  /*0630*/  IABS R11, R22 ;  /* 0x00000016000b7213 */ /* 0x000fe20000000000 */
[----:B------:R-:W0:Y:S01]  /*0640*/  LDC R141, c[0x0][0x238] ;  /* 0x00008e00ff8d7b82 */ /* 0x000e220000000800 */
[----:B------:R-:W-:Y:S01]  /*0650*/  IABS R24, R23 ;  /* 0x0000001700187213 */ /* 0x000fe20000000000 */
[----:B------:R-:W-:Y:S01]  /*0660*/  ULDC UR4, c[0x0][0x234] ;  /* 0x00008d0000047ab9 */ /* 0x000fe20000000800 */
[----:B------:R-:W1:Y:S01]  /*0670*/  I2F.RP R8, R11 ;  /* 0x0000000b00087306 */ /* 0x000e620000209400 */
[----:B------:R-:W-:Y:S01]  /*0680*/  LEA.HI R28, R0, R101, RZ, 0x1b ;  /* 0x00000065001c7211 */ /* 0x000fe200078fd8ff */
[----:B------:R-:W-:Y:S01]  /*0690*/  USHF.R.U32.HI UR13, URZ, 0x4, UR12 ;  /* 0x000000043f0d7899 */ /* 0x000fe2000801160c */
[----:B------:R-:W-:Y:S01]  /*06a0*/  ISETP.NE.AND P5, PT, R22, RZ, PT ;  /* 0x000000ff1600720c */ /* 0x000fe20003fa5270 */
[----:B------:R-:W-:Y:S01]  /*06b0*/  ULDC UR6, c[0x0][0x230] ;  /* 0x00008c0000067ab9 */ /* 0x000fe20000000800 */
[----:B------:R-:W-:Y:S01]  /*06c0*/  IABS R27, R28 ;  /* 0x0000001c001b7213 */ /* 0x000fe20000000000 */
[C---:B------:R-:W-:Y:S01]  /*06d0*/  VIADD R14, R28.reuse, 0x30 ;  /* 0x000000301c0e7836 */ /* 0x040fe20000000000 */
[----:B------:R-:W-:Y:S01]  /*06e0*/  LOP3.LUT R102, R137, 0x40, RZ, 0xc0, !PT ;  /* 0x0000004089667812 */ /* 0x000fe200078ec0ff */
[----:B------:R-:W2:Y:S01]  /*06f0*/  I2F.RP R7, R24 ;  /* 0x0000001800077306 */ /* 0x000ea20000209400 */
[C---:B------:R-:W-:Y:S01]  /*0700*/  VIADD R15, R28.reuse, 0x2c ;  /* 0x0000002c1c0f7836 */ /* 0x040fe20000000000 */
[----:B------:R-:W-:Y:S01]  /*0710*/  USGXT.U32 UR13, UR13, 0xe ;  /* 0x0000000e0d0d789a */ /* 0x000fe20008000000 */
[C---:B------:R-:W-:Y:S01]  /*0720*/  VIADD R29, R28.reuse, 0x20 ;  /* 0x000000201c1d7836 */ /* 0x040fe20000000000 */
[----:B------:R-:W-:Y:S01]  /*0730*/  CS2R R56, SRZ ;  /* 0x0000000000387805 */ /* 0x000fe2000001ff00 */
[C---:B------:R-:W-:Y:S01]  /*0740*/  VIADD R30, R28.reuse, 0x1c ;  /* 0x0000001c1c1e7836 */ /* 0x040fe20000000000 */
[----:B------:R-:W-:Y:S01]  /*0750*/  IABS R13, R15 ;  /* 0x0000000f000d7213 */ /* 0x000fe20000000000 */
[C---:B------:R-:W-:Y:S01]  /*0760*/  VIADD R31, R28.reuse, 0x18 ;  /* 0x000000181c1f7836 */ /* 0x040fe20000000000 */
[----:B-1----:R-:W1:Y:S01]  /*0770*/  MUFU.RCP R8, R8 ;  /* 0x0000000800087308 */ /* 0x002e620000001000 */
[C---:B------:R-:W-:Y:S01]  /*0780*/  VIADD R32, R28.reuse, 0x14 ;  /* 0x000000141c207836 */ /* 0x040fe20000000000 */
[----:B------:R-:W-:Y:S01]  /*0790*/  UIADD3 UR8, UP0, UR13, 0x80, URZ ;  /* 0x000000800d087890 */ /* 0x000fe2000ff1e03f */
[C---:B------:R-:W-:Y:S01]  /*07a0*/  VIADD R33, R28.reuse, 0x10 ;  /* 0x000000101c217836 */ /* 0x040fe20000000000 */
[----:B------:R-:W-:Y:S01]  /*07b0*/  IABS R17, R31 ;  /* 0x0000001f00117213 */ /* 0x000fe20000000000 */
[C---:B------:R-:W-:Y:S01]  /*07c0*/  VIADD R34, R28.reuse, 0xc ;  /* 0x0000000c1c227836 */ /* 0x040fe20000000000 */
[----:B------:R-:W-:Y:S01]  /*07d0*/  IABS R19, R32 ;  /* 0x0000002000137213 */ /* 0x000fe20000000000 */
[C---:B------:R-:W-:Y:S01]  /*07e0*/  VIADD R35, R28.reuse, 0x8 ;  /* 0x000000081c237836 */ /* 0x040fe20000000000 */
[----:B--2---:R-:W2:Y:S01]  /*07f0*/  MUFU.RCP R7, R7 ;  /* 0x0000000700077308 */ /* 0x004ea20000001000 */
[----:B------:R-:W-:Y:S01]  /*0800*/  VIADD R36, R28, 0x4 ;  /* 0x000000041c247836 */ /* 0x000fe20000000000 */
[----:B------:R-:W-:Y:S01]  /*0810*/  CS2R R58, SRZ ;  /* 0x00000000003a7805 */ /* 0x000fe2000001ff00 */
[C---:B0-----:R-:W-:Y:S01]  /*0820*/  IMAD.SHL.U32 R109, R141.reuse, 0x20, RZ ;  /* 0x000000208d6d7824 */ /* 0x041fe200078e00ff */
[----:B------:R-:W-:Y:S01]  /*0830*/  IABS R21, R35 ;  /* 0x0000002300157213 */ /* 0x000fe20000000000 */
[C---:B------:R-:W-:Y:S01]  /*0840*/  IMAD R115, R141.reuse, 0x1f, RZ ;  /* 0x0000001f8d737824 */ /* 0x040fe200078e02ff */
[----:B------:R-:W-:Y:S01]  /*0850*/  IABS R25, R36 ;  /* 0x0000002400197213 */ /* 0x000fe20000000000 */
[C---:B------:R-:W-:Y:S01]  /*0860*/  IMAD R111, R141.reuse, 0x1e, RZ ;  /* 0x0000001e8d6f7824 */ /* 0x040fe200078e02ff */
[----:B------:R-:W-:Y:S01]  /*0870*/  CS2R R60, SRZ ;  /* 0x00000000003c7805 */ /* 0x000fe2000001ff00 */
[----:B-1----:R-:W-:Y:S01]  /*0880*/  VIADD R4, R8, 0xffffffe ;  /* 0x0ffffffe08047836 */ /* 0x002fe20000000000 */
[----:B------:R-:W-:Y:S01]  /*0890*/  IABS R8, R100 ;  /* 0x0000006400087213 */ /* 0x000fe20000000000 */
[C---:B------:R-:W-:Y:S01]  /*08a0*/  IMAD R113, R141.reuse, 0x1d, RZ ;  /* 0x0000001d8d717824 */ /* 0x040fe200078e02ff */
[----:B------:R-:W-:Y:S01]  /*08b0*/  CS2R R62, SRZ ;  /* 0x00000000003e7805 */ /* 0x000fe2000001ff00 */
[----:B------:R0:W1:Y:S01]  /*08c0*/  F2I.FTZ.U32.TRUNC.NTZ R5, R4 ;  /* 0x0000000400057305 */ /* 0x000062000021f000 */
[C---:B------:R-:W-:Y:S01]  /*08d0*/  IMAD R117, R141.reuse, 0x1c, RZ ;  /* 0x0000001c8d757824 */ /* 0x040fe200078e02ff */
[----:B------:R-:W-:Y:S01]  /*08e0*/  CS2R R64, SRZ ;  /* 0x0000000000407805 */ /* 0x000fe2000001ff00 */
[----:B------:R-:W-:Y:S01]  /*08f0*/  IMAD R123, R141, 0x1b, RZ ;  /* 0x0000001b8d7b7824 */ /* 0x000fe200078e02ff */
[----:B------:R-:W-:Y:S01]  /*0900*/  CS2R R66, SRZ ;  /* 0x0000000000427805 */ /* 0x000fe2000001ff00 */
[----:B--2---:R-:W-:Y:S01]  /*0910*/  VIADD R2, R7, 0xffffffe ;  /* 0x0ffffffe07027836 */ /* 0x004fe20000000000 */
[----:B------:R-:W-:Y:S01]  /*0920*/  CS2R R68, SRZ ;  /* 0x0000000000447805 */ /* 0x000fe2000001ff00 */
[C---:B------:R-:W-:Y:S01]  /*0930*/  IMAD R119, R141.reuse, 0x1a, RZ ;  /* 0x0000001a8d777824 */ /* 0x040fe200078e02ff */
[----:B------:R-:W-:Y:S01]  /*0940*/  CS2R R70, SRZ ;  /* 0x0000000000467805 */ /* 0x000fe2000001ff00 */
[----:B0-----:R-:W-:Y:S01]  /*0950*/  IMAD.MOV.U32 R4, RZ, RZ, RZ ;  /* 0x000000ffff047224 */ /* 0x001fe200078e00ff */
[----:B------:R0:W2:Y:S01]  /*0960*/  F2I.FTZ.U32.TRUNC.NTZ R3, R2 ;  /* 0x0000000200037305 */ /* 0x0000a2000021f000 */
[C---:B------:R-:W-:Y:S01]  /*0970*/  IMAD R121, R141.reuse, 0x19, RZ ;  /* 0x000000198d797824 */ /* 0x040fe200078e02ff */
[----:B------:R-:W-:Y:S01]  /*0980*/  CS2R R72, SRZ ;  /* 0x0000000000487805 */ /* 0x000fe2000001ff00 */
[C---:B------:R-:W-:Y:S01]  /*0990*/  IMAD R125, R141.reuse, 0x18, RZ ;  /* 0x000000188d7d7824 */ /* 0x040fe200078e02ff */
[----:B------:R-:W-:Y:S01]  /*09a0*/  CS2R R74, SRZ ;  /* 0x00000000004a7805 */ /* 0x000fe2000001ff00 */
[--C-:B-1----:R-:W-:Y:S01]  /*09b0*/  IMAD.MOV R10, RZ, RZ, -R5.reuse ;  /* 0x000000ffff0a7224 */ /* 0x102fe200078e0a05 */
[----:B------:R-:W-:Y:S01]  /*09c0*/  CS2R R76, SRZ ;  /* 0x00000000004c7805 */ /* 0x000fe2000001ff00 */
[----:B------:R-:W-:Y:S01]  /*09d0*/  IMAD R131, R141, 0x17, RZ ;  /* 0x000000178d837824 */ /* 0x000fe200078e02ff */
[----:B------:R-:W-:Y:S01]  /*09e0*/  CS2R R78, SRZ ;  /* 0x00000000004e7805 */ /* 0x000fe2000001ff00 */
[----:B------:R-:W-:Y:S01]  /*09f0*/  IMAD R9, R10, R11, RZ ;  /* 0x0000000b0a097224 */ /* 0x000fe200078e02ff */
[----:B------:R-:W-:Y:S01]  /*0a00*/  CS2R R80, SRZ ;  /* 0x0000000000507805 */ /* 0x000fe2000001ff00 */
[----:B0-----:R-:W-:Y:S01]  /*0a10*/  IMAD.MOV.U32 R2, RZ, RZ, RZ ;  /* 0x000000ffff027224 */ /* 0x001fe200078e00ff */
[----:B------:R-:W-:Y:S01]  /*0a20*/  CS2R R82, SRZ ;  /* 0x0000000000527805 */ /* 0x000fe2000001ff00 */
[----:B------:R-:W-:Y:S01]  /*0a30*/  IMAD.HI.U32 R5, R5, R9, R4 ;  /* 0x0000000905057227 */ /* 0x000fe200078e0004 */
[----:B------:R-:W-:-:S02]  /*0a40*/  CS2R R84, SRZ ;  /* 0x0000000000547805 */ /* 0x000fc4000001ff00 */
[----:B------:R-:W-:Y:S02]  /*0a50*/  CS2R R86, SRZ ;  /* 0x0000000000567805 */ /* 0x000fe4000001ff00 */
[----:B------:R-:W-:Y:S01]  /*0a60*/  CS2R R38, SRZ ;  /* 0x0000000000267805 */ /* 0x000fe2000001ff00 */
[----:B--2---:R-:W-:Y:S01]  /*0a70*/  IMAD.MOV R7, RZ, RZ, -R3 ;  /* 0x000000ffff077224 */ /* 0x004fe200078e0a03 */
[----:B------:R-:W-:Y:S01]  /*0a80*/  CS2R R40, SRZ ;  /* 0x0000000000287805 */ /* 0x000fe2000001ff00 */
[----:B------:R-:W-:Y:S01]  /*0a90*/  IMAD.HI.U32 R5, R5, R8, RZ ;  /* 0x0000000805057227 */ /* 0x000fe200078e00ff */
[----:B------:R-:W-:Y:S02]  /*0aa0*/  CS2R R42, SRZ ;  /* 0x00000000002a7805 */ /* 0x000fe4000001ff00 */
[----:B------:R-:W-:Y:S02]  /*0ab0*/  CS2R R44, SRZ ;  /* 0x00000000002c7805 */ /* 0x000fe4000001ff00 */
[----:B------:R-:W-:Y:S01]  /*0ac0*/  CS2R R46, SRZ ;  /* 0x00000000002e7805 */ /* 0x000fe2000001ff00 */
[----:B------:R-:W-:Y:S01]  /*0ad0*/  IMAD.MOV R0, RZ, RZ, -R5 ;  /* 0x000000ffff007224 */ /* 0x000fe200078e0a05 */
[----:B------:R-:W-:Y:S01]  /*0ae0*/  CS2R R48, SRZ ;  /* 0x0000000000307805 */ /* 0x000fe2000001ff00 */
[----:B------:R-:W-:Y:S01]  /*0af0*/  VIADD R4, R28, 0x3c ;  /* 0x0000003c1c047836 */ /* 0x000fe20000000000 */
[----:B------:R-:W-:Y:S01]  /*0b00*/  CS2R R50, SRZ ;  /* 0x0000000000327805 */ /* 0x000fe2000001ff00 */
[----:B------:R-:W-:Y:S01]  /*0b10*/  IMAD R8, R11, R0, R8 ;  /* 0x000000000b087224 */ /* 0x000fe200078e0208 */
[----:B------:R-:W-:Y:S01]  /*0b20*/  CS2R R52, SRZ ;  /* 0x0000000000347805 */ /* 0x000fe2000001ff00 */
[----:B------:R-:W-:Y:S01]  /*0b30*/  IMAD R5, R7, R24, RZ ;  /* 0x0000001807057224 */ /* 0x000fe200078e02ff */
[----:B------:R-:W-:Y:S01]  /*0b40*/  IABS R0, R4 ;  /* 0x0000000400007213 */ /* 0x000fe20000000000 */
[----:B------:R-:W-:Y:S01]  /*0b50*/  IMAD R127, R141, 0x16, RZ ;  /* 0x000000168d7f7824 */ /* 0x000fe200078e02ff */
[----:B------:R-:W-:Y:S01]  /*0b60*/  ISETP.GT.U32.AND P0, PT, R11, R8, PT ;  /* 0x000000080b00720c */ /* 0x000fe20003f04070 */
[----:B------:R-:W-:Y:S01]  /*0b70*/  IMAD.HI.U32 R2, R3, R5, R2 ;  /* 0x0000000503027227 */ /* 0x000fe200078e0002 */
[----:B------:R-:W-:-:S02]  /*0b80*/  ISETP.GE.AND P6, PT, R4, RZ, PT ;  /* 0x000000ff0400720c */ /* 0x000fc40003fc6270 */
[----:B------:R-:W-:Y:S01]  /*0b90*/  CS2R R54, SRZ ;  /* 0x0000000000367805 */ /* 0x000fe2000001ff00 */
[----:B------:R-:W-:Y:S01]  /*0ba0*/  UMOV UR10, 0xfffffffe ;  /* 0xfffffffe000a7882 */ /* 0x000fe20000000000 */
[----:B------:R-:W-:Y:S01]  /*0bb0*/  IMAD.MOV.U32 R5, RZ, RZ, R0 ;  /* 0x000000ffff057224 */ /* 0x000fe200078e0000 */
[----:B------:R-:W-:Y:S01]  /*0bc0*/  UMOV UR11, 0x7fffffdf ;  /* 0x7fffffdf000b7882 */ /* 0x000fe20000000000 */
[----:B------:R-:W-:Y:S01]  /*0bd0*/  VIADD R3, R28, 0x38 ;  /* 0x000000381c037836 */ /* 0x000fe20000000000 */
[----:B------:R-:W-:Y:S01]  /*0be0*/  UMOV UR7, 0x80000020 ;  /* 0x8000002000077882 */ /* 0x000fe20000000000 */
[----:B------:R-:W-:-:S03]  /*0bf0*/  IMAD.HI.U32 R0, R2, R5, RZ ;  /* 0x0000000502007227 */ /* 0x000fc600078e00ff */
[----:B------:R-:W-:Y:S01]  /*0c00*/  IABS R7, R3 ;  /* 0x0000000300077213 */ /* 0x000fe20000000000 */
[----:B------:R-:W-:Y:S01]  /*0c10*/  @!P0 IMAD.IADD R8, R8, 0x1, -R11 ;  /* 0x0000000108088824 */ /* 0x000fe200078e0a0b */
[----:B------:R-:W-:Y:S01]  /*0c20*/  ISETP.GE.AND P0, PT, R3, RZ, PT ;  /* 0x000000ff0300720c */ /* 0x000fe20003f06270 */
[----:B------:R-:W-:Y:S02]  /*0c30*/  IMAD.MOV R0, RZ, RZ, -R0 ;  /* 0x000000ffff007224 */ /* 0x000fe400078e0a00 */
[----:B------:R-:W-:Y:S01]  /*0c40*/  IMAD.HI.U32 R3, R2, R7, RZ ;  /* 0x0000000702037227 */ /* 0x000fe200078e00ff */
[----:B------:R-:W-:-:S03]  /*0c50*/  ISETP.GT.U32.AND P1, PT, R11, R8, PT ;  /* 0x000000080b00720c */ /* 0x000fc60003f24070 */
[----:B------:R-:W-:Y:S02]  /*0c60*/  IMAD R0, R24, R0, R5 ;  /* 0x0000000018007224 */ /* 0x000fe400078e0205 */
[----:B------:R-:W-:Y:S02]  /*0c70*/  VIADD R4, R28, 0x34 ;  /* 0x000000341c047836 */ /* 0x000fe40000000000 */
[----:B------:R-:W-:Y:S01]  /*0c80*/  IMAD.MOV R3, RZ, RZ, -R3 ;  /* 0x000000ffff037224 */ /* 0x000fe200078e0a03 */
[----:B------:R-:W-:Y:S01]  /*0c90*/  ISETP.GT.U32.AND P3, PT, R24, R0, PT ;  /* 0x000000001800720c */ /* 0x000fe20003f64070 */
[----:B------:R-:W-:Y:S01]  /*0ca0*/  IMAD R129, R141, 0x15, RZ ;  /* 0x000000158d817824 */ /* 0x000fe200078e02ff */
[----:B------:R-:W-:Y:S01]  /*0cb0*/  ISETP.GE.AND P4, PT, R4, RZ, PT ;  /* 0x000000ff0400720c */ /* 0x000fe20003f86270 */
[----:B------:R-:W-:Y:S01]  /*0cc0*/  IMAD R3, R24, R3, R7 ;  /* 0x0000000318037224 */ /* 0x000fe200078e0207 */
[----:B------:R-:W-:Y:S01]  /*0cd0*/  IABS R9, R4 ;  /* 0x0000000400097213 */ /* 0x000fe20000000000 */
[----:B------:R-:W-:Y:S01]  /*0ce0*/  @!P1 IMAD.IADD R8, R8, 0x1, -R11 ;  /* 0x0000000108089824 */ /* 0x000fe200078e0a0b */
[----:B------:R-:W-:Y:S01]  /*0cf0*/  IABS R4, R14 ;  /* 0x0000000e00047213 */ /* 0x000fe20000000000 */
[----:B------:R-:W-:Y:S01]  /*0d00*/  IMAD.HI.U32 R7, R2, R13, RZ ;  /* 0x0000000d02077227 */ /* 0x000fe200078e00ff */
[----:B------:R-:W-:-:S02]  /*0d10*/  ISETP.GE.AND P1, PT, R100, RZ, PT ;  /* 0x000000ff6400720c */ /* 0x000fc40003f26270 */
[----:B------:R-:W-:Y:S01]  /*0d20*/  ISETP.GT.U32.AND P2, PT, R24, R3, PT ;  /* 0x000000031800720c */ /* 0x000fe20003f44070 */
[----:B------:R-:W-:Y:S02]  /*0d30*/  IMAD.MOV.U32 R11, RZ, RZ, R4 ;  /* 0x000000ffff0b7224 */ /* 0x000fe400078e0004 */
[----:B------:R-:W-:-:S04]  /*0d40*/  IMAD.HI.U32 R4, R2, R9, RZ ;  /* 0x0000000902047227 */ /* 0x000fc800078e00ff */
[----:B------:R-:W-:-:S04]  /*0d50*/  IMAD.HI.U32 R5, R2, R11, RZ ;  /* 0x0000000b02057227 */ /* 0x000fc800078e00ff */
[----:B------:R-:W-:Y:S02]  /*0d60*/  @!P3 IMAD.IADD R0, R0, 0x1, -R24 ;  /* 0x000000010000b824 */ /* 0x000fe400078e0a18 */
[----:B------:R-:W-:Y:S02]  /*0d70*/  IMAD.MOV R4, RZ, RZ, -R4 ;  /* 0x000000ffff047224 */ /* 0x000fe400078e0a04 */
[----:B------:R-:W-:Y:S01]  /*0d80*/  IMAD.MOV R10, RZ, RZ, -R5 ;  /* 0x000000ffff0a7224 */ /* 0x000fe200078e0a05 */
[C---:B------:R-:W-:Y:S01]  /*0d90*/  ISETP.GT.U32.AND P3, PT, R24.reuse, R0, PT ;  /* 0x000000001800720c */ /* 0x040fe20003f64070 */
[----:B------:R-:W-:Y:S02]  /*0da0*/  IMAD R5, R24, R4, R9 ;  /* 0x0000000418057224 */ /* 0x000fe400078e0209 */
[----:B------:R-:W-:Y:S02]  /*0db0*/  IMAD.MOV.U32 R20, RZ, RZ, R8 ;  /* 0x000000ffff147224 */ /* 0x000fe400078e0008 */
[----:B------:R-:W-:-:S02]  /*0dc0*/  IMAD.MOV R12, RZ, RZ, -R7 ;  /* 0x000000ffff0c7224 */ /* 0x000fc400078e0a07 */
[C---:B------:R-:W-:Y:S02]  /*0dd0*/  IMAD R7, R24.reuse, R10, R11 ;  /* 0x0000000a18077224 */ /* 0x040fe400078e020b */
[----:B------:R-:W-:Y:S01]  /*0de0*/  @!P1 IMAD.MOV R20, RZ, RZ, -R20 ;  /* 0x000000ffff149224 */ /* 0x000fe200078e0a14 */
[C---:B------:R-:W-:Y:S01]  /*0df0*/  ISETP.GT.U32.AND P1, PT, R24.reuse, R5, PT ;  /* 0x000000051800720c */ /* 0x040fe20003f24070 */
[--C-:B------:R-:W-:Y:S01]  /*0e00*/  @!P2 IMAD.IADD R3, R3, 0x1, -R24.reuse ;  /* 0x000000010303a824 */ /* 0x100fe200078e0a18 */
[----:B------:R-:W-:Y:S01]  /*0e10*/  @!P5 LOP3.LUT R20, RZ, R22, RZ, 0x33, !PT ;  /* 0x00000016ff14d212 */ /* 0x000fe200078e33ff */
[C---:B------:R-:W-:Y:S01]  /*0e20*/  IMAD R8, R24.reuse, R12, R13 ;  /* 0x0000000c18087224 */ /* 0x040fe200078e020d */
[----:B------:R-:W-:Y:S01]  /*0e30*/  ISETP.GT.U32.AND P5, PT, R24, R7, PT ;  /* 0x000000071800720c */ /* 0x000fe20003fa4070 */
[----:B------:R-:W-:Y:S01]  /*0e40*/  VIADD R4, R28, 0x28 ;  /* 0x000000281c047836 */ /* 0x000fe20000000000 */
[----:B------:R-:W-:Y:S01]  /*0e50*/  ISETP.GT.U32.AND P2, PT, R24, R3, PT ;  /* 0x000000031800720c */ /* 0x000fe20003f44070 */
[----:B------:R-:W-:Y:S01]  /*0e60*/  @!P3 IMAD.IADD R0, R0, 0x1, -R24 ;  /* 0x000000010000b824 */ /* 0x000fe200078e0a18 */
[----:B------:R-:W-:Y:S01]  /*0e70*/  ISETP.GE.AND P3, PT, R14, RZ, PT ;  /* 0x000000ff0e00720c */ /* 0x000fe20003f66270 */
[----:B------:R-:W-:Y:S01]  /*0e80*/  VIADD R10, R28, 0x24 ;  /* 0x000000241c0a7836 */ /* 0x000fe20000000000 */
[----:B------:R-:W-:Y:S01]  /*0e90*/  IABS R11, R4 ;  /* 0x00000004000b7213 */ /* 0x000fe20000000000 */
[----:B------:R-:W-:Y:S01]  /*0ea0*/  @!P6 IMAD.MOV R0, RZ, RZ, -R0 ;  /* 0x000000ffff00e224 */ /* 0x000fe200078e0a00 */
[----:B------:R-:W-:Y:S01]  /*0eb0*/  ISETP.GT.U32.AND P6, PT, R24, R8, PT ;  /* 0x000000081800720c */ /* 0x000fe20003fc4070 */
[----:B------:R-:W-:Y:S01]  /*0ec0*/  @!P1 IMAD.IADD R5, R5, 0x1, -R24 ;  /* 0x0000000105059824 */ /* 0x000fe200078e0a18 */
[----:B------:R-:W-:Y:S01]  /*0ed0*/  ISETP.GE.AND P1, PT, R4, RZ, PT ;  /* 0x000000ff0400720c */ /* 0x000fe20003f26270 */
[----:B------:R-:W-:Y:S01]  /*0ee0*/  IMAD.HI.U32 R9, R2, R11, RZ ;  /* 0x0000000b02097227 */ /* 0x000fe200078e00ff */
[----:B------:R-:W-:-:S03]  /*0ef0*/  IABS R13, R10 ;  /* 0x0000000a000d7213 */ /* 0x000fc60000000000 */
[--C-:B------:R-:W-:Y:S01]  /*0f00*/  @!P5 IMAD.IADD R7, R7, 0x1, -R24.reuse ;  /* 0x000000010707d824 */ /* 0x100fe200078e0a18 */
[----:B------:R-:W-:Y:S01]  /*0f10*/  ISETP.GT.U32.AND P5, PT, R24, R5, PT ;  /* 0x000000051800720c */ /* 0x000fe20003fa4070 */
[----:B------:R-:W-:Y:S01]  /*0f20*/  @!P2 IMAD.IADD R3, R3, 0x1, -R24 ;  /* 0x000000010303a824 */ /* 0x000fe200078e0a18 */
[----:B------:R-:W-:Y:S01]  /*0f30*/  ISETP.GE.AND P2, PT, R15, RZ, PT ;  /* 0x000000ff0f00720c */ /* 0x000fe20003f46270 */
[----:B------:R-:W-:Y:S01]  /*0f40*/  IMAD.HI.U32 R12, R2, R17, RZ ;  /* 0x00000011020c7227 */ /* 0x000fe200078e00ff */
[----:B------:R-:W-:-:S03]  /*0f50*/  IABS R15, R30 ;  /* 0x0000001e000f7213 */ /* 0x000fc60000000000 */
[----:B------:R-:W-:Y:S02]  /*0f60*/  IMAD.MOV.U32 R4, RZ, RZ, R3 ;  /* 0x000000ffff047224 */ /* 0x000fe400078e0003 */
[----:B------:R-:W-:Y:S02]  /*0f70*/  IMAD.MOV R3, RZ, RZ, -R9 ;  /* 0x000000ffff037224 */ /* 0x000fe400078e0a09 */
[----:B------:R-:W-:Y:S01]  /*0f80*/  @!P6 IMAD.IADD R8, R8, 0x1, -R24 ;  /* 0x000000010808e824 */ /* 0x000fe200078e0a18 */
[C---:B------:R-:W-:Y:S01]  /*0f90*/  ISETP.GT.U32.AND P6, PT, R24.reuse, R7, PT ;  /* 0x000000071800720c */ /* 0x040fe20003fc4070 */
[----:B------:R-:W-:Y:S02]  /*0fa0*/  IMAD R3, R24, R3, R11 ;  /* 0x0000000318037224 */ /* 0x000fe400078e020b */
[----:B------:R-:W-:-:S04]  /*0fb0*/  IMAD.HI.U32 R9, R2, R13, RZ ;  /* 0x0000000d02097227 */ /* 0x000fc800078e00ff */
[----:B------:R-:W-:Y:S01]  /*0fc0*/  @!P5 IMAD.IADD R5, R5, 0x1, -R24 ;  /* 0x000000010505d824 */ /* 0x000fe200078e0a18 */
[C---:B------:R-:W-:Y:S01]  /*0fd0*/  ISETP.GT.U32.AND P5, PT, R24.reuse, R3, PT ;  /* 0x000000031800720c */ /* 0x040fe20003fa4070 */
[----:B------:R-:W-:Y:S02]  /*0fe0*/  IMAD.MOV R9, RZ, RZ, -R9 ;  /* 0x000000ffff097224 */ /* 0x000fe400078e0a09 */
[----:B------:R-:W-:Y:S01]  /*0ff0*/  @!P0 IMAD.MOV R4, RZ, RZ, -R4 ;  /* 0x000000ffff048224 */ /* 0x000fe200078e0a04 */
[C---:B------:R-:W-:Y:S01]  /*1000*/  ISETP.GT.U32.AND P0, PT, R24.reuse, R8, PT ;  /* 0x000000081800720c */ /* 0x040fe20003f04070 */
[----:B------:R-:W-:Y:S01]  /*1010*/  IMAD R9, R24, R9, R13 ;  /* 0x0000000918097224 */ /* 0x000fe200078e020d */
[----:B------:R-:W-:Y:S01]  /*1020*/  IABS R13, R29 ;  /* 0x0000001d000d7213 */ /* 0x000fe20000000000 */
[----:B------:R-:W-:Y:S02]  /*1030*/  @!P6 IMAD.IADD R7, R7, 0x1, -R24 ;  /* 0x000000010707e824 */ /* 0x000fe400078e0a18 */
[----:B------:R-:W-:Y:S01]  /*1040*/  IMAD.HI.U32 R11, R2, R15, RZ ;  /* 0x0000000f020b7227 */ /* 0x000fe200078e00ff */
[----:B------:R-:W-:-:S03]  /*1050*/  ISETP.GT.U32.AND P6, PT, R24, R9, PT ;  /* 0x000000091800720c */ /* 0x000fc60003fc4070 */
[--C-:B------:R-:W-:Y:S02]  /*1060*/  @!P5 IMAD.IADD R3, R3, 0x1, -R24.reuse ;  /* 0x000000010303d824 */ /* 0x100fe400078e0a18 */
[----:B------:R-:W-:Y:S02]  /*1070*/  IMAD.MOV R14, RZ, RZ, -R11 ;  /* 0x000000ffff0e7224 */ /* 0x000fe400078e0a0b */
[----:B------:R-:W-:Y:S01]  /*1080*/  @!P0 IMAD.IADD R8, R8, 0x1, -R24 ;  /* 0x0000000108088824 */ /* 0x000fe200078e0a18 */
[----:B------:R-:W-:Y:S01]  /*1090*/  ISETP.GE.AND P0, PT, R10, RZ, PT ;  /* 0x000000ff0a00720c */ /* 0x000fe20003f06270 */
[----:B------:R-:W-:Y:S01]  /*10a0*/  IMAD.HI.U32 R10, R2, R13, RZ ;  /* 0x0000000d020a7227 */ /* 0x000fe200078e00ff */
[----:B------:R-:W-:-:S03]  /*10b0*/  ISETP.GT.U32.AND P5, PT, R24, R3, PT ;  /* 0x000000031800720c */ /* 0x000fc60003fa4070 */
[----:B------:R-:W-:Y:S02]  /*10c0*/  @!P6 IMAD.IADD R9, R9, 0x1, -R24 ;  /* 0x000000010909e824 */ /* 0x000fe400078e0a18 */
[----:B------:R-:W-:Y:S02]  /*10d0*/  IMAD.MOV R10, RZ, RZ, -R10 ;  /* 0x000000ffff0a7224 */ /* 0x000fe400078e0a0a */
[----:B------:R-:W-:Y:S01]  /*10e0*/  IMAD.MOV R16, RZ, RZ, -R12 ;  /* 0x000000ffff107224 */ /* 0x000fe200078e0a0c */
[C---:B------:R-:W-:Y:S01]  /*10f0*/  ISETP.GT.U32.AND P6, PT, R24.reuse, R9, PT ;  /* 0x000000091800720c */ /* 0x040fe20003fc4070 */
[C---:B------:R-:W-:Y:S02]  /*1100*/  IMAD R11, R24.reuse, R10, R13 ;  /* 0x0000000a180b7224 */ /* 0x040fe400078e020d */
[C---:B------:R-:W-:Y:S01]  /*1110*/  IMAD R12, R24.reuse, R14, R15 ;  /* 0x0000000e180c7224 */ /* 0x040fe200078e020f */
[----:B------:R-:W-:Y:S01]  /*1120*/  IABS R15, R33 ;  /* 0x00000021000f7213 */ /* 0x000fe20000000000 */
[----:B------:R-:W-:Y:S01]  /*1130*/  @!P5 IMAD.IADD R3, R3, 0x1, -R24 ;  /* 0x000000010303d824 */ /* 0x000fe200078e0a18 */
[----:B------:R-:W-:Y:S01]  /*1140*/  ISETP.GT.U32.AND P5, PT, R24, R11, PT ;  /* 0x0000000b1800720c */ /* 0x000fe20003fa4070 */
[----:B------:R-:W-:-:S04]  /*1150*/  IMAD.HI.U32 R10, R2, R19, RZ ;  /* 0x00000013020a7227 */ /* 0x000fc800078e00ff */
[C---:B------:R-:W-:Y:S02]  /*1160*/  IMAD R13, R24.reuse, R16, R17 ;  /* 0x00000010180d7224 */ /* 0x040fe400078e0211 */
[----:B------:R-:W-:Y:S01]  /*1170*/  @!P6 IMAD.IADD R9, R9, 0x1, -R24 ;  /* 0x000000010909e824 */ /* 0x000fe200078e0a18 */
[----:B------:R-:W-:Y:S01]  /*1180*/  ISETP.GT.U32.AND P6, PT, R24, R12, PT ;  /* 0x0000000c1800720c */ /* 0x000fe20003fc4070 */
[----:B------:R-:W-:Y:S02]  /*1190*/  IMAD.MOV R10, RZ, RZ, -R10 ;  /* 0x000000ffff0a7224 */ /* 0x000fe400078e0a0a */
[----:B------:R-:W-:-:S04]  /*11a0*/  IMAD.HI.U32 R16, R2, R21, RZ ;  /* 0x0000001502107227 */ /* 0x000fc800078e00ff */
[----:B------:R-:W-:Y:S01]  /*11b0*/  @!P5 IMAD.IADD R11, R11, 0x1, -R24 ;  /* 0x000000010b0bd824 */ /* 0x000fe200078e0a18 */
[C---:B------:R-:W-:Y:S01]  /*11c0*/  ISETP.GT.U32.AND P5, PT, R24.reuse, R13, PT ;  /* 0x0000000d1800720c */ /* 0x040fe20003fa4070 */
[----:B------:R-:W-:Y:S01]  /*11d0*/  IMAD R14, R24, R10, R19 ;  /* 0x0000000a180e7224 */ /* 0x000fe200078e0213 */
[----:B------:R-:W-:Y:S01]  /*11e0*/  IABS R19, R34 ;  /* 0x0000002200137213 */ /* 0x000fe20000000000 */
[----:B------:R-:W-:-:S04]  /*11f0*/  IMAD.HI.U32 R10, R2, R15, RZ ;  /* 0x0000000f020a7227 */ /* 0x000fc800078e00ff */
[----:B------:R-:W-:Y:S02]  /*1200*/  IMAD.MOV R10, RZ, RZ, -R10 ;  /* 0x000000ffff0a7224 */ /* 0x000fe400078e0a0a */
[--C-:B------:R-:W-:Y:S01]  /*1210*/  @!P6 IMAD.IADD R12, R12, 0x1, -R24.reuse ;  /* 0x000000010c0ce824 */ /* 0x100fe200078e0a18 */
[C---:B------:R-:W-:Y:S01]  /*1220*/  ISETP.GT.U32.AND P6, PT, R24.reuse, R14, PT ;  /* 0x0000000e1800720c */ /* 0x040fe20003fc4070 */
[----:B------:R-:W-:Y:S02]  /*1230*/  IMAD R15, R24, R10, R15 ;  /* 0x0000000a180f7224 */ /* 0x000fe400078e020f */
[----:B------:R-:W-:Y:S02]  /*1240*/  @!P5 IMAD.IADD R13, R13, 0x1, -R24 ;  /* 0x000000010d0dd824 */ /* 0x000fe400078e0a18 */
[----:B------:R-:W-:Y:S01]  /*1250*/  IMAD.HI.U32 R10, R2, R19, RZ ;  /* 0x00000013020a7227 */ /* 0x000fe200078e00ff */
[----:B------:R-:W-:-:S03]  /*1260*/  ISETP.GT.U32.AND P5, PT, R24, R15, PT ;  /* 0x0000000f1800720c */ /* 0x000fc60003fa4070 */
[----:B------:R-:W-:Y:S02]  /*1270*/  IMAD.MOV R18, RZ, RZ, -R10 ;  /* 0x000000ffff127224 */ /* 0x000fe400078e0a0a */
[----:B------:R-:W-:-:S04]  /*1280*/  IMAD.HI.U32 R17, R2, R25, RZ ;  /* 0x0000001902117227 */ /* 0x000fc800078e00ff */
[----:B------:R-:W-:-:S04]  /*1290*/  IMAD.HI.U32 R10, R2, R27, RZ ;  /* 0x0000001b020a7227 */ /* 0x000fc800078e00ff */
[----:B------:R-:W-:Y:S01]  /*12a0*/  @!P6 IMAD.IADD R14, R14, 0x1, -R24 ;  /* 0x000000010e0ee824 */ /* 0x000fe200078e0a18 */
[----:B------:R-:W-:Y:S01]  /*12b0*/  ISETP.GE.AND P6, PT, R29, RZ, PT ;  /* 0x000000ff1d00720c */ /* 0x000fe20003fc6270 */
[----:B------:R-:W-:Y:S02]  /*12c0*/  IMAD.MOV.U32 R2, RZ, RZ, R5 ;  /* 0x000000ffff027224 */ /* 0x000fe400078e0005 */
[----:B------:R-:W-:Y:S02]  /*12d0*/  IMAD.MOV R22, RZ, RZ, -R16 ;  /* 0x000000ffff167224 */ /* 0x000fe400078e0a10 */
[C---:B------:R-:W-:Y:S02]  /*12e0*/  IMAD R16, R24.reuse, R18, R19 ;  /* 0x0000001218107224 */ /* 0x040fe400078e0213 */
[----:B------:R-:W-:Y:S02]  /*12f0*/  IMAD.MOV R19, RZ, RZ, -R10 ;  /* 0x000000ffff137224 */ /* 0x000fe400078e0a0a */
[----:B------:R-:W-:Y:S01]  /*1300*/  @!P5 IMAD.IADD R15, R15, 0x1, -R24 ;  /* 0x000000010f0fd824 */ /* 0x000fe200078e0a18 */
[C---:B------:R-:W-:Y:S01]  /*1310*/  ISETP.GT.U32.AND P5, PT, R24.reuse, R14, PT ;  /* 0x0000000e1800720c */ /* 0x040fe20003fa4070 */
[----:B------:R-:W-:Y:S01]  /*1320*/  @!P4 IMAD.MOV R2, RZ, RZ, -R2 ;  /* 0x000000ffff02c224 */ /* 0x000fe200078e0a02 */
[C---:B------:R-:W-:Y:S01]  /*1330*/  ISETP.GT.U32.AND P4, PT, R24.reuse, R11, PT ;  /* 0x0000000b1800720c */ /* 0x040fe20003f84070 */
[----:B------:R-:W-:Y:S01]  /*1340*/  @!P3 IMAD.MOV R7, RZ, RZ, -R7 ;  /* 0x000000ffff07b224 */ /* 0x000fe200078e0a07 */
[C---:B------:R-:W-:Y:S01]  /*1350*/  ISETP.GT.U32.AND P3, PT, R24.reuse, R12, PT ;  /* 0x0000000c1800720c */ /* 0x040fe20003f64070 */
[----:B------:R-:W-:Y:S01]  /*1360*/  IMAD.MOV.U32 R10, RZ, RZ, R3 ;  /* 0x000000ffff0a7224 */ /* 0x000fe200078e0003 */
[----:B------:R-:W-:Y:S01]  /*1370*/  SHF.R.S32.HI R3, RZ, 0x1f, R6 ;  /* 0x0000001fff037819 */ /* 0x000fe20000011406 */
[----:B------:R-:W-:Y:S01]  /*1380*/  @!P0 IMAD.MOV R9, RZ, RZ, -R9 ;  /* 0x000000ffff098224 */ /* 0x000fe200078e0a09 */
[C---:B------:R-:W-:Y:S01]  /*1390*/  ISETP.GT.U32.AND P0, PT, R24.reuse, R16, PT ;  /* 0x000000101800720c */ /* 0x040fe20003f04070 */
[----:B------:R-:W-:Y:S01]  /*13a0*/  @!P1 IMAD.MOV R10, RZ, RZ, -R10 ;  /* 0x000000ffff0a9224 */ /* 0x000fe200078e0a0a */
[C---:B------:R-:W-:Y:S01]  /*13b0*/  ISETP.GT.U32.AND P1, PT, R24.reuse, R15, PT ;  /* 0x0000000f1800720c */ /* 0x040fe20003f24070 */
[----:B------:R-:W-:Y:S01]  /*13c0*/  IMAD.MOV R26, RZ, RZ, -R17 ;  /* 0x000000ffff1a7224 */ /* 0x000fe200078e0a11 */
[----:B------:R-:W-:Y:S01]  /*13d0*/  LEA.HI R3, R3, R6, RZ, 0x5 ;  /* 0x0000000603037211 */ /* 0x000fe200078f28ff */
[C---:B------:R-:W-:Y:S01]  /*13e0*/  IMAD R17, R24.reuse, R22, R21 ;  /* 0x0000001618117224 */ /* 0x040fe200078e0215 */
[----:B------:R-:W-:Y:S01]  /*13f0*/  SHF.R.S32.HI R6, RZ, 0x6, R137 ;  /* 0x00000006ff067819 */ /* 0x000fe20000011489 */
[C---:B------:R-:W-:Y:S01]  /*1400*/  IMAD R18, R24.reuse, R26, R25 ;  /* 0x0000001a18127224 */ /* 0x040fe200078e0219 */
[----:B------:R-:W0:Y:S01]  /*1410*/  LDC R21, c[0x0][0x240] ;  /* 0x00009000ff157b82 */ /* 0x000e220000000800 */
[----:B------:R-:W-:Y:S01]  /*1420*/  IMAD R19, R24, R19, R27 ;  /* 0x0000001318137224 */ /* 0x000fe200078e021b */
[----:B------:R-:W-:Y:S01]  /*1430*/  SGXT R6, R6, 0x1 ;  /* 0x000000010606781a */ /* 0x000fe20000000200 */
[----:B------:R-:W-:Y:S01]  /*1440*/  @!P2 IMAD.MOV R8, RZ, RZ, -R8 ;  /* 0x000000ffff08a224 */ /* 0x000fe200078e0a08 */
[C---:B------:R-:W-:Y:S01]  /*1450*/  ISETP.GT.U32.AND P2, PT, R24.reuse, R13, PT ;  /* 0x0000000d1800720c */ /* 0x040fe20003f44070 */
[--C-:B------:R-:W-:Y:S01]  /*1460*/  @!P4 IMAD.IADD R11, R11, 0x1, -R24.reuse ;  /* 0x000000010b0bc824 */ /* 0x100fe200078e0a18 */
[----:B------:R-:W-:Y:S01]  /*1470*/  ISETP.GT.U32.AND P4, PT, R24, R17, PT ;  /* 0x000000111800720c */ /* 0x000fe20003f84070 */
[--C-:B------:R-:W-:Y:S01]  /*1480*/  @!P3 IMAD.IADD R12, R12, 0x1, -R24.reuse ;  /* 0x000000010c0cb824 */ /* 0x100fe200078e0a18 */
[----:B------:R-:W-:Y:S01]  /*1490*/  ISETP.GT.U32.AND P3, PT, R24, R18, PT ;  /* 0x000000121800720c */ /* 0x000fe20003f64070 */
[--C-:B------:R-:W-:Y:S01]  /*14a0*/  @!P5 IMAD.IADD R14, R14, 0x1, -R24.reuse ;  /* 0x000000010e0ed824 */ /* 0x100fe200078e0a18 */
[----:B------:R-:W-:Y:S01]  /*14b0*/  ISETP.GT.U32.AND P5, PT, R24, R19, PT ;  /* 0x000000131800720c */ /* 0x000fe20003fa4070 */
[--C-:B------:R-:W-:Y:S01]  /*14c0*/  @!P1 IMAD.IADD R15, R15, 0x1, -R24.reuse ;  /* 0x000000010f0f9824 */ /* 0x100fe200078e0a18 */
[----:B------:R-:W-:Y:S01]  /*14d0*/  ISETP.GE.AND P1, PT, R30, RZ, PT ;  /* 0x000000ff1e00720c */ /* 0x000fe20003f26270 */
[--C-:B------:R-:W-:Y:S01]  /*14e0*/  @!P0 IMAD.IADD R16, R16, 0x1, -R24.reuse ;  /* 0x0000000110108824 */ /* 0x100fe200078e0a18 */
[----:B------:R-:W-:Y:S01]  /*14f0*/  ISETP.GE.AND P0, PT, R31, RZ, PT ;  /* 0x000000ff1f00720c */ /* 0x000fe20003f06270 */
[----:B------:R-:W-:Y:S01]  /*1500*/  @!P6 IMAD.MOV R11, RZ, RZ, -R11 ;  /* 0x000000ffff0be224 */ /* 0x000fe200078e0a0b */
[----:B------:R-:W-:Y:S01]  /*1510*/  CS2R R30, SRZ ;  /* 0x00000000001e7805 */ /* 0x000fe2000001ff00 */
[--C-:B------:R-:W-:Y:S01]  /*1520*/  @!P2 IMAD.IADD R13, R13, 0x1, -R24.reuse ;  /* 0x000000010d0da824 */ /* 0x100fe200078e0a18 */
[----:B------:R-:W-:Y:S01]  /*1530*/  ISETP.GE.AND P2, PT, R28, RZ, PT ;  /* 0x000000ff1c00720c */ /* 0x000fe20003f46270 */
[--C-:B------:R-:W-:Y:S01]  /*1540*/  @!P4 IMAD.IADD R17, R17, 0x1, -R24.reuse ;  /* 0x000000011111c824 */ /* 0x100fe200078e0a18 */
[----:B------:R-:W-:Y:S01]  /*1550*/  ISETP.GT.U32.AND P4, PT, R24, R16, PT ;  /* 0x000000101800720c */ /* 0x000fe20003f84070 */
[--C-:B------:R-:W-:Y:S01]  /*1560*/  @!P3 IMAD.IADD R18, R18, 0x1, -R24.reuse ;  /* 0x000000011212b824 */ /* 0x100fe200078e0a18 */
[----:B------:R-:W-:Y:S01]  /*1570*/  ISETP.GE.AND P3, PT, R32, RZ, PT ;  /* 0x000000ff2000720c */ /* 0x000fe20003f66270 */
[----:B------:R-:W-:Y:S01]  /*1580*/  @!P5 IMAD.IADD R19, R19, 0x1, -R24 ;  /* 0x000000011313d824 */ /* 0x000fe200078e0a18 */
[C---:B------:R-:W-:Y:S01]  /*1590*/  ISETP.GT.U32.AND P6, PT, R24.reuse, R17, PT ;  /* 0x000000111800720c */ /* 0x040fe20003fc4070 */
[----:B------:R-:W-:Y:S01]  /*15a0*/  @!P1 IMAD.MOV R12, RZ, RZ, -R12 ;  /* 0x000000ffff0c9224 */ /* 0x000fe200078e0a0c */
[C---:B------:R-:W-:Y:S01]  /*15b0*/  ISETP.GT.U32.AND P1, PT, R24.reuse, R18, PT ;  /* 0x000000121800720c */ /* 0x040fe20003f24070 */
[----:B------:R-:W-:Y:S01]  /*15c0*/  @!P0 IMAD.MOV R13, RZ, RZ, -R13 ;  /* 0x000000ffff0d8224 */ /* 0x000fe200078e0a0d */
[----:B------:R-:W-:Y:S01]  /*15d0*/  ISETP.GT.U32.AND P0, PT, R24, R19, PT ;  /* 0x000000131800720c */ /* 0x000fe20003f04070 */
[----:B------:R-:W-:Y:S01]  /*15e0*/  IMAD.SHL.U32 R5, R137, 0x2, RZ ;  /* 0x0000000289057824 */ /* 0x000fe200078e00ff */
[----:B------:R-:W-:Y:S01]  /*15f0*/  ISETP.GE.AND P5, PT, R33, RZ, PT ;  /* 0x000000ff2100720c */ /* 0x000fe20003fa6270 */
[----:B------:R-:W-:Y:S01]  /*1600*/  IMAD R105, R141, 0x14, RZ ;  /* 0x000000148d697824 */ /* 0x000fe200078e02ff */
[----:B------:R-:W-:Y:S01]  /*1610*/  LOP3.LUT R137, R137, 0x1f, RZ, 0xc0, !PT ;  /* 0x0000001f89897812 */ /* 0x000fe200078ec0ff */
[----:B------:R-:W-:Y:S01]  /*1620*/  @!P4 IMAD.IADD R16, R16, 0x1, -R24 ;  /* 0x000000011010c824 */ /* 0x000fe200078e0a18 */
[----:B------:R-:W-:Y:S01]  /*1630*/  LOP3.LUT R5, R5, 0x7e, RZ, 0xc0, !PT ;  /* 0x0000007e05057812 */ /* 0x000fe200078ec0ff */
[----:B------:R-:W-:Y:S01]  /*1640*/  @!P3 IMAD.MOV R14, RZ, RZ, -R14 ;  /* 0x000000ffff0eb224 */ /* 0x000fe200078e0a0e */
[----:B------:R-:W-:Y:S01]  /*1650*/  ISETP.GE.AND P4, PT, R34, RZ, PT ;  /* 0x000000ff2200720c */ /* 0x000fe20003f86270 */
[----:B------:R-:W-:Y:S01]  /*1660*/  @!P6 IMAD.IADD R17, R17, 0x1, -R24 ;  /* 0x000000011111e824 */ /* 0x000fe200078e0a18 */
[----:B------:R-:W-:Y:S01]  /*1670*/  LOP3.LUT R103, R5, 0x90, R6, 0x78, !PT ;  /* 0x0000009005677812 */ /* 0x000fe200078e7806 */
[--C-:B------:R-:W-:Y:S01]  /*1680*/  @!P1 IMAD.IADD R18, R18, 0x1, -R24.reuse ;  /* 0x0000000112129824 */ /* 0x100fe200078e0a18 */
[----:B------:R-:W-:Y:S01]  /*1690*/  ISETP.GE.AND P6, PT, R35, RZ, PT ;  /* 0x000000ff2300720c */ /* 0x000fe20003fc6270 */
[----:B------:R-:W-:Y:S01]  /*16a0*/  @!P0 IMAD.IADD R19, R19, 0x1, -R24 ;  /* 0x0000000113138824 */ /* 0x000fe200078e0a18 */
[----:B------:R-:W-:Y:S01]  /*16b0*/  ISETP.NE.AND P0, PT, R23, RZ, PT ;  /* 0x000000ff1700720c */ /* 0x000fe20003f05270 */
[----:B------:R-:W1:Y:S01]  /*16c0*/  LDC.64 R24, c[0x0][0x218] ;  /* 0x00008600ff187b82 */ /* 0x000e620000000a00 */
[----:B------:R-:W-:Y:S01]  /*16d0*/  IMAD R102, R102, 0x40, R5 ;  /* 0x0000004066667824 */ /* 0x000fe200078e0205 */
[----:B------:R-:W-:Y:S01]  /*16e0*/  LOP3.LUT R5, RZ, R23, RZ, 0x33, !PT ;  /* 0x00000017ff057212 */ /* 0x000fe200078e33ff */
[----:B------:R-:W-:Y:S01]  /*16f0*/  @!P2 IMAD.MOV R19, RZ, RZ, -R19 ;  /* 0x000000ffff13a224 */ /* 0x000fe200078e0a13 */
[----:B------:R-:W-:Y:S01]  /*1700*/  ISETP.GE.AND P1, PT, R36, RZ, PT ;  /* 0x000000ff2400720c */ /* 0x000fe20003f26270 */
[----:B------:R-:W-:Y:S01]  /*1710*/  @!P5 IMAD.MOV R15, RZ, RZ, -R15 ;  /* 0x000000ffff0fd224 */ /* 0x000fe200078e0a0f */
[C---:B------:R-:W-:Y:S01]  /*1720*/  SEL R0, R5.reuse, R0, !P0 ;  /* 0x0000000005007207 */ /* 0x040fe20004000000 */
[----:B------:R-:W-:Y:S01]  /*1730*/  @!P4 IMAD.MOV R16, RZ, RZ, -R16 ;  /* 0x000000ffff10c224 */ /* 0x000fe200078e0a10 */
[C---:B------:R-:W-:Y:S01]  /*1740*/  SEL R4, R5.reuse, R4, !P0 ;  /* 0x0000000405047207 */ /* 0x040fe20004000000 */
[----:B------:R-:W-:Y:S01]  /*1750*/  IMAD R6, R20, UR4, RZ ;  /* 0x0000000414067c24 */ /* 0x000fe2000f8e02ff */
[C---:B------:R-:W-:Y:S01]  /*1760*/  SEL R2, R5.reuse, R2, !P0 ;  /* 0x0000000205027207 */ /* 0x040fe20004000000 */
[----:B0-----:R-:W-:Y:S01]  /*1770*/  IMAD R0, R0, R21, RZ ;  /* 0x0000001500007224 */ /* 0x001fe200078e02ff */
[C---:B------:R-:W-:Y:S01]  /*1780*/  SEL R7, R5.reuse, R7, !P0 ;  /* 0x0000000705077207 */ /* 0x040fe20004000000 */
[----:B------:R-:W-:Y:S01]  /*1790*/  @!P6 IMAD.MOV R17, RZ, RZ, -R17 ;  /* 0x000000ffff11e224 */ /* 0x000fe200078e0a11 */
[C---:B------:R-:W-:Y:S01]  /*17a0*/  SEL R10, R5.reuse, R10, !P0 ;  /* 0x0000000a050a7207 */ /* 0x040fe20004000000 */
[----:B------:R-:W-:Y:S01]  /*17b0*/  IMAD R4, R4, R21, RZ ;  /* 0x0000001504047224 */ /* 0x000fe200078e02ff */
[C---:B------:R-:W-:Y:S01]  /*17c0*/  SEL R9, R5.reuse, R9, !P0 ;  /* 0x0000000905097207 */ /* 0x040fe20004000000 */
[----:B------:R-:W-:Y:S01]  /*17d0*/  @!P1 IMAD.MOV R18, RZ, RZ, -R18 ;  /* 0x000000ffff129224 */ /* 0x000fe200078e0a12 */
[C---:B------:R-:W-:Y:S01]  /*17e0*/  SEL R8, R5.reuse, R8, !P0 ;  /* 0x0000000805087207 */ /* 0x040fe20004000000 */
[----:B------:R-:W-:Y:S01]  /*17f0*/  IMAD R2, R2, R21, RZ ;  /* 0x0000001502027224 */ /* 0x000fe200078e02ff */
[----:B------:R-:W-:Y:S01]  /*1800*/  SEL R11, R5, R11, !P0 ;  /* 0x0000000b050b7207 */ /* 0x000fe20004000000 */
[-C--:B------:R-:W-:Y:S01]  /*1810*/  IMAD R7, R7, R21.reuse, RZ ;  /* 0x0000001507077224 */ /* 0x080fe200078e02ff */
[----:B------:R-:W-:Y:S01]  /*1820*/  SEL R12, R5, R12, !P0 ;  /* 0x0000000c050c7207 */ /* 0x000fe20004000000 */
[-C--:B------:R-:W-:Y:S01]  /*1830*/  IMAD R10, R10, R21.reuse, RZ ;  /* 0x000000150a0a7224 */ /* 0x080fe200078e02ff */
[----:B-1----:R-:W-:Y:S01]  /*1840*/  LEA R208, P2, R0, R24, 0x1 ;  /* 0x0000001800d07211 */ /* 0x002fe200078408ff */
[----:B------:R-:W-:Y:S01]  /*1850*/  IMAD R9, R9, R21, RZ ;  /* 0x0000001509097224 */ /* 0x000fe200078e02ff */
[----:B------:R-:W-:Y:S01]  /*1860*/  SEL R13, R5, R13, !P0 ;  /* 0x0000000d050d7207 */ /* 0x000fe20004000000 */
[----:B------:R-:W-:Y:S01]  /*1870*/  IMAD R205, R8, R21, RZ ;  /* 0x0000001508cd7224 */ /* 0x000fe200078e02ff */
[----:B------:R-:W-:Y:S01]  /*1880*/  LEA.HI.X.SX32 R209, R0, R25, 0x1, P2 ;  /* 0x0000001900d17211 */ /* 0x000fe200010f0eff */
[-C--:B------:R-:W-:Y:S01]  /*1890*/  IMAD R11, R11, R21.reuse, RZ ;  /* 0x000000150b0b7224 */ /* 0x080fe200078e02ff */
[----:B------:R-:W0:Y:S01]  /*18a0*/  LDC R0, c[0x0][0x23c] ;  /* 0x00008f00ff007b82 */ /* 0x000e220000000800 */
[C---:B------:R-:W-:Y:S01]  /*18b0*/  SEL R14, R5.reuse, R14, !P0 ;  /* 0x0000000e050e7207 */ /* 0x040fe20004000000 */
[----:B------:R-:W-:Y:S01]  /*18c0*/  IMAD R12, R12, R21, RZ ;  /* 0x000000150c0c7224 */ /* 0x000fe200078e02ff */
[----:B------:R-:W-:Y:S01]  /*18d0*/  SEL R15, R5, R15, !P0 ;  /* 0x0000000f050f7207 */ /* 0x000fe20004000000 */
[----:B------:R-:W-:Y:S01]  /*18e0*/  IMAD R13, R13, R21, RZ ;  /* 0x000000150d0d7224 */ /* 0x000fe200078e02ff */
[C---:B------:R-:W-:Y:S01]  /*18f0*/  SEL R16, R5.reuse, R16, !P0 ;  /* 0x0000001005107207 */ /* 0x040fe20004000000 */
[----:B------:R-:W-:Y:S01]  /*1900*/  ULDC.64 UR4, c[0x0][0x210] ;  /* 0x0000840000047ab9 */ /* 0x000fe20000000a00 */
[----:B------:R-:W-:Y:S01]  /*1910*/  SEL R17, R5, R17, !P0 ;  /* 0x0000001105117207 */ /* 0x000fe20004000000 */
[-C--:B------:R-:W-:Y:S01]  /*1920*/  IMAD R15, R15, R21.reuse, RZ ;  /* 0x000000150f0f7224 */ /* 0x080fe200078e02ff */
[C---:B------:R-:W-:Y:S01]  /*1930*/  SEL R18, R5.reuse, R18, !P0 ;  /* 0x0000001205127207 */ /* 0x040fe20004000000 */
[----:B------:R-:W-:Y:S01]  /*1940*/  IMAD R23, R16, R21, RZ ;  /* 0x0000001510177224 */ /* 0x000fe200078e02ff */
[----:B------:R-:W-:Y:S01]  /*1950*/  SEL R5, R5, R19, !P0 ;  /* 0x0000001305057207 */ /* 0x000fe20004000000 */
[-C--:B------:R-:W-:Y:S01]  /*1960*/  IMAD R19, R14, R21.reuse, RZ ;  /* 0x000000150e137224 */ /* 0x080fe200078e02ff */
[-C--:B------:R-:W-:Y:S01]  /*1970*/  LEA R94, P3, R4, R24.reuse, 0x1 ;  /* 0x00000018045e7211 */ /* 0x080fe200078608ff */
[-C--:B------:R-:W-:Y:S01]  /*1980*/  IMAD R89, R17, R21.reuse, RZ ;  /* 0x0000001511597224 */ /* 0x080fe200078e02ff */
[-C--:B------:R-:W-:Y:S01]  /*1990*/  LEA R210, P4, R2, R24.reuse, 0x1 ;  /* 0x0000001802d27211 */ /* 0x080fe200078808ff */
[-C--:B------:R-:W-:Y:S01]  /*19a0*/  IMAD R26, R18, R21.reuse, RZ ;  /* 0x00000015121a7224 */ /* 0x080fe200078e02ff */
[-C--:B------:R-:W-:Y:S01]  /*19b0*/  LEA R92, P5, R7, R24.reuse, 0x1 ;  /* 0x00000018075c7211 */ /* 0x080fe200078a08ff */
[----:B------:R-:W-:Y:S01]  /*19c0*/  IMAD R5, R5, R21, RZ ;  /* 0x0000001505057224 */ /* 0x000fe200078e02ff */
[----:B------:R-:W-:Y:S01]  /*19d0*/  LEA R8, P0, R6, UR4, 0x1 ;  /* 0x0000000406087c11 */ /* 0x000fe2000f8008ff */
[----:B------:R-:W-:Y:S01]  /*19e0*/  UIADD3 UR4, UR12, 0x2000, URZ ;  /* 0x000020000c047890 */ /* 0x000fe2000fffe03f */
[-C--:B------:R-:W-:Y:S01]  /*19f0*/  LEA R90, P1, R10, R24.reuse, 0x1 ;  /* 0x000000180a5a7211 */ /* 0x080fe200078208ff */
[----:B------:R-:W-:Y:S01]  /*1a00*/  IMAD R133, R141, 0x13, RZ ;  /* 0x000000138d857824 */ /* 0x000fe200078e02ff */
[-C--:B------:R-:W-:Y:S01]  /*1a10*/  LEA R212, P2, R9, R24.reuse, 0x1 ;  /* 0x0000001809d47211 */ /* 0x080fe200078408ff */
[----:B------:R-:W-:Y:S01]  /*1a20*/  USHF.R.U32.HI UR4, URZ, 0x4, UR4 ;  /* 0x000000043f047899 */ /* 0x000fe20008011604 */
[-C--:B------:R-:W-:Y:S01]  /*1a30*/  LEA.HI.X.SX32 R95, R4, R25.reuse, 0x1, P3 ;  /* 0x00000019045f7211 */ /* 0x080fe200018f0eff */
[----:B------:R-:W-:Y:S01]  /*1a40*/  IMAD R173, R141, 0x12, RZ ;  /* 0x000000128dad7824 */ /* 0x000fe200078e02ff */
[-C--:B------:R-:W-:Y:S01]  /*1a50*/  LEA.HI.X.SX32 R211, R2, R25.reuse, 0x1, P4 ;  /* 0x0000001902d37211 */ /* 0x080fe200020f0eff */
[----:B------:R-:W-:Y:S01]  /*1a60*/  USGXT.U32 UR4, UR4, 0xe ;  /* 0x0000000e0404789a */ /* 0x000fe20008000000 */
[-C--:B------:R-:W-:Y:S01]  /*1a70*/  LEA.HI.X.SX32 R93, R7, R25.reuse, 0x1, P5 ;  /* 0x00000019075d7211 */ /* 0x080fe200028f0eff */
[----:B------:R-:W-:Y:S01]  /*1a80*/  IMAD R171, R141, 0x11, RZ ;  /* 0x000000118dab7824 */ /* 0x000fe200078e02ff */
[-C--:B------:R-:W-:Y:S01]  /*1a90*/  LEA R204, P6, R205, R24.reuse, 0x1 ;  /* 0x00000018cdcc7211 */ /* 0x080fe200078c08ff */
[----:B------:R-:W-:Y:S01]  /*1aa0*/  IMAD.SHL.U32 R169, R141, 0x10, RZ ;  /* 0x000000108da97824 */ /* 0x000fe200078e00ff */
[-C--:B------:R-:W-:Y:S01]  /*1ab0*/  LEA R98, P3, R11, R24.reuse, 0x1 ;  /* 0x000000180b627211 */ /* 0x080fe200078608ff */
[C---:B------:R-:W-:Y:S01]  /*1ac0*/  IMAD R167, R141.reuse, 0xf, RZ ;  /* 0x0000000f8da77824 */ /* 0x040fe200078e02ff */
[-C--:B------:R-:W-:Y:S01]  /*1ad0*/  LEA R206, P4, R12, R24.reuse, 0x1 ;  /* 0x000000180cce7211 */ /* 0x080fe200078808ff */
[----:B------:R-:W-:Y:S01]  /*1ae0*/  IMAD R165, R141, 0xe, RZ ;  /* 0x0000000e8da57824 */ /* 0x000fe200078e02ff */
[-C--:B------:R-:W-:Y:S01]  /*1af0*/  LEA R96, P5, R13, R24.reuse, 0x1 ;  /* 0x000000180d607211 */ /* 0x080fe200078a08ff */
[C---:B------:R-:W-:Y:S01]  /*1b00*/  IMAD R163, R141.reuse, 0xd, RZ ;  /* 0x0000000d8da37824 */ /* 0x040fe200078e02ff */
[-C--:B------:R-:W-:Y:S01]  /*1b10*/  LEA.HI.X.SX32 R91, R10, R25.reuse, 0x1, P1 ;  /* 0x000000190a5b7211 */ /* 0x080fe200008f0eff */
[----:B------:R-:W-:Y:S01]  /*1b20*/  IMAD R161, R141, 0xc, RZ ;  /* 0x0000000c8da17824 */ /* 0x000fe200078e02ff */
[-C--:B------:R-:W-:Y:S01]  /*1b30*/  LEA.HI.X.SX32 R213, R9, R25.reuse, 0x1, P2 ;  /* 0x0000001909d57211 */ /* 0x080fe200010f0eff */
[----:B------:R-:W-:Y:S01]  /*1b40*/  IMAD R159, R141, 0xb, RZ ;  /* 0x0000000b8d9f7824 */ /* 0x000fe200078e02ff */
[-C--:B------:R-:W-:Y:S01]  /*1b50*/  LEA.HI.X.SX32 R205, R205, R25.reuse, 0x1, P6 ;  /* 0x00000019cdcd7211 */ /* 0x080fe200030f0eff */
[----:B------:R-:W-:Y:S01]  /*1b60*/  IMAD R157, R141, 0xa, RZ ;  /* 0x0000000a8d9d7824 */ /* 0x000fe200078e02ff */
[-C--:B------:R-:W-:Y:S01]  /*1b70*/  LEA R16, P1, R15, R24.reuse, 0x1 ;  /* 0x000000180f107211 */ /* 0x080fe200078208ff */
[----:B------:R-:W-:Y:S01]  /*1b80*/  IMAD R155, R141, 0x9, RZ ;  /* 0x000000098d9b7824 */ /* 0x000fe200078e02ff */
[-C--:B------:R-:W-:Y:S01]  /*1b90*/  LEA R20, P2, R23, R24.reuse, 0x1 ;  /* 0x0000001817147211 */ /* 0x080fe200078408ff */
[----:B------:R-:W-:Y:S01]  /*1ba0*/  IMAD.SHL.U32 R153, R141, 0x8, RZ ;  /* 0x000000088d997824 */ /* 0x000fe200078e00ff */
[-C--:B------:R-:W-:Y:S01]  /*1bb0*/  LEA.HI.X.SX32 R99, R11, R25.reuse, 0x1, P3 ;  /* 0x000000190b637211 */ /* 0x080fe200018f0eff */
[C---:B------:R-:W-:Y:S01]  /*1bc0*/  IMAD R151, R141.reuse, 0x7, RZ ;  /* 0x000000078d977824 */ /* 0x040fe200078e02ff */
[-C--:B------:R-:W-:Y:S01]  /*1bd0*/  LEA.HI.X.SX32 R207, R12, R25.reuse, 0x1, P4 ;  /* 0x000000190ccf7211 */ /* 0x080fe200020f0eff */
[----:B------:R-:W-:Y:S01]  /*1be0*/  IMAD R149, R141, 0x6, RZ ;  /* 0x000000068d957824 */ /* 0x000fe200078e02ff */
[----:B------:R-:W-:Y:S01]  /*1bf0*/  LEA.HI.X.SX32 R97, R13, R25, 0x1, P5 ;  /* 0x000000190d617211 */ /* 0x000fe200028f0eff */
[----:B------:R-:W-:Y:S01]  /*1c00*/  IMAD R147, R141, 0x5, RZ ;  /* 0x000000058d937824 */ /* 0x000fe200078e02ff */
[-C--:B------:R-:W-:Y:S01]  /*1c10*/  LEA R18, P6, R19, R24.reuse, 0x1 ;  /* 0x0000001813127211 */ /* 0x080fe200078c08ff */
[----:B------:R-:W-:Y:S01]  /*1c20*/  IMAD.SHL.U32 R145, R141, 0x4, RZ ;  /* 0x000000048d917824 */ /* 0x000fe200078e00ff */
[-C--:B------:R-:W-:Y:S01]  /*1c30*/  LEA R88, P3, R89, R24.reuse, 0x1 ;  /* 0x0000001859587211 */ /* 0x080fe200078608ff */
[----:B------:R-:W-:Y:S01]  /*1c40*/  IMAD R143, R141, 0x3, RZ ;  /* 0x000000038d8f7824 */ /* 0x000fe200078e02ff */
[----:B------:R-:W-:-:S02]  /*1c50*/  LEA R22, P4, R26, R24, 0x1 ;  /* 0x000000181a167211 */ /* 0x000fc400078808ff */
[----:B------:R-:W-:Y:S02]  /*1c60*/  CS2R R28, SRZ ;  /* 0x00000000001c7805 */ /* 0x000fe4000001ff00 */
[----:B------:R-:W-:Y:S02]  /*1c70*/  LEA R14, P5, R5, R24, 0x1 ;  /* 0x00000018050e7211 */ /* 0x000fe400078a08ff */
[----:B------:R-:W-:Y:S02]  /*1c80*/  CS2R R32, SRZ ;  /* 0x0000000000207805 */ /* 0x000fe4000001ff00 */
[----:B------:R-:W-:Y:S01]  /*1c90*/  LEA.HI.X.SX32 R9, R6, UR5, 0x1, P0 ;  /* 0x0000000506097c11 */ /* 0x000fe200080f0eff */
[----:B------:R-:W-:Y:S01]  /*1ca0*/  UMOV UR5, URZ ;  /* 0x0000003f00057c82 */ /* 0x000fe20008000000 */
[-C--:B------:R-:W-:Y:S01]  /*1cb0*/  LEA.HI.X.SX32 R17, R15, R25.reuse, 0x1, P1 ;  /* 0x000000190f117211 */ /* 0x080fe200008f0eff */
[----:B------:R-:W-:Y:S01]  /*1cc0*/  UIADD3.X UR9, UR5, 0x40000040, URZ, UP0, !UPT ;  /* 0x4000004005097890 */ /* 0x000fe200087fe43f */
[----:B------:R-:W-:-:S02]  /*1cd0*/  LEA.HI.X.SX32 R21, R23, R25, 0x1, P2 ;  /* 0x0000001917157211 */ /* 0x000fc400010f0eff */
[----:B------:R-:W-:Y:S02]  /*1ce0*/  CS2R R34, SRZ ;  /* 0x0000000000227805 */ /* 0x000fe4000001ff00 */
[-C--:B------:R-:W-:Y:S02]  /*1cf0*/  LEA.HI.X.SX32 R19, R19, R25.reuse, 0x1, P6 ;  /* 0x0000001913137211 */ /* 0x080fe400030f0eff */
[----:B------:R-:W-:Y:S02]  /*1d00*/  CS2R R36, SRZ ;  /* 0x0000000000247805 */ /* 0x000fe4000001ff00 */
[-C--:B------:R-:W-:Y:S01]  /*1d10*/  LEA.HI.X.SX32 R89, R89, R25.reuse, 0x1, P3 ;  /* 0x0000001959597211 */ /* 0x080fe200018f0eff */
[----:B0-----:R-:W-:Y:S01]  /*1d20*/  IMAD.SHL.U32 R135, R0, 0x20, RZ ;  /* 0x0000002000877824 */ /* 0x001fe200078e00ff */
[----:B------:R-:W-:Y:S02]  /*1d30*/  LEA.HI.X.SX32 R23, R26, R25, 0x1, P4 ;  /* 0x000000191a177211 */ /* 0x000fe400020f0eff */
[----:B------:R-:W-:-:S02]  /*1d40*/  CS2R R26, SRZ ;  /* 0x00000000001a7805 */ /* 0x000fc4000001ff00 */
[----:B------:R-:W-:Y:S02]  /*1d50*/  LEA.HI.X.SX32 R15, R5, R25, 0x1, P5 ;  /* 0x00000019050f7211 */ /* 0x000fe400028f0eff */
[----:B------:R-:W-:Y:S01]  /*1d60*/  CS2R R24, SRZ ;  /* 0x0000000000187805 */ /* 0x000fe2000001ff00 */
[----:B------:R-:W-:Y:S01]  /*1d70*/  IMAD R107, R137, R0, RZ ;  /* 0x00000000896b7224 */ /* 0x000fe200078e02ff */
[----:B------:R-:W-:Y:S01]  /*1d80*/  SHF.R.S32.HI R104, RZ, 0x5, R3 ;  /* 0x00000005ff687819 */ /* 0x000fe20000011403 */
[----:B------:R-:W-:Y:S01]  /*1d90*/  IMAD.SHL.U32 R141, R141, 0x2, RZ ;  /* 0x000000028d8d7824 */ /* 0x000fe200078e00ff */
[C---:B------:R-:W-:Y:S01]  /*1da0*/  LOP3.LUT R139, R102.reuse, 0x10, RZ, 0x3c, !PT ;  /* 0x00000010668b7812 */ /* 0x040fe200078e3cff */
[----:B------:R-:W-:Y:S01]  /*1db0*/  IMAD.U32 R106, RZ, RZ, UR6 ;  /* 0x00000006ff6a7e24 */ /* 0x000fe2000f8e00ff */
[C---:B------:R-:W-:Y:S01]  /*1dc0*/  LOP3.LUT R120, R102.reuse, 0x20, RZ, 0x3c, !PT ;  /* 0x0000002066787812 */ /* 0x040fe200078e3cff */
[----:B------:R-:W-:Y:S01]  /*1dd0*/  UIADD3.64 UR10, UR4, -UR10, URZ ;  /* 0x8000000a040a7297 */ /* 0x000fe2000fffe03f */
[C---:B------:R-:W-:Y:S01]  /*1de0*/  LOP3.LUT R118, R102.reuse, 0x30, RZ, 0x3c, !PT ;  /* 0x0000003066767812 */ /* 0x040fe200078e3cff */
[----:B------:R-:W-:Y:S01]  /*1df0*/  UIADD3.64 UR16, UR8, 0x80, URZ ;  /* 0x0000008008107897 */ /* 0x000fe2000fffe03f */
[C---:B------:R-:W-:Y:S01]  /*1e00*/  LOP3.LUT R116, R102.reuse, 0x40, RZ, 0x3c, !PT ;  /* 0x0000004066747812 */ /* 0x040fe200078e3cff */
[----:B------:R-:W-:Y:S01]  /*1e10*/  UIADD3.64 UR20, UR8, 0x100, URZ ;  /* 0x0000010008147897 */ /* 0x000fe2000fffe03f */
[C---:B------:R-:W-:Y:S01]  /*1e20*/  LOP3.LUT R114, R102.reuse, 0x50, RZ, 0x3c, !PT ;  /* 0x0000005066727812 */ /* 0x040fe200078e3cff */
[----:B------:R-:W-:Y:S01]  /*1e30*/  UMOV UR6, UR4 ;  /* 0x0000000400067c82 */ /* 0x000fe20008000000 */
[----:B------:R-:W-:-:S02]  /*1e40*/  LOP3.LUT R112, R102, 0x60, RZ, 0x3c, !PT ;  /* 0x0000006066707812 */ /* 0x000fc400078e3cff */
[----:B------:R-:W-:Y:S02]  /*1e50*/  LOP3.LUT R110, R102, 0x70, RZ, 0x3c, !PT ;  /* 0x00000070666e7812 */ /* 0x000fe400078e3cff */
[----:B------:R-:W-:-:S07]  /*1e60*/  LOP3.LUT R108, R103, 0x20, RZ, 0x3c, !PT ;  /* 0x00000020676c7812 */ /* 0x000fce00078e3cff */
.L_x_1:
[C---:B------:R-:W-:Y:S01]  /*1e70*/  ISETP.GT.AND P0, PT, R106.reuse, 0x2, PT ;  /* 0x000000026a00780c */ /* 0x040fe20003f04270 */
[----:B------:R-:W-:Y:S01]  /*1e80*/  IMAD.WIDE R4, R141, 0x2, R8 ;  /* 0x000000028d047825 */ /* 0x000fe200078e0208 */
[----:B------:R-:W-:Y:S01]  /*1e90*/  PRMT R179, RZ, 0x7610, R179 ;  /* 0x00007610ffb37816 */ /* 0x000fe200000000b3 */
[----:B------:R-:W0:Y:S01]  /*1ea0*/  LDC R239, c[0x0][0x238] ;  /* 0x00008e00ffef7b82 */ /* 0x000e220000000800 */
[C---:B------:R-:W-:Y:S01]  /*1eb0*/  ISETP.GT.AND P1, PT, R106.reuse, 0x3, PT ;  /* 0x000000036a00780c */ /* 0x040fe20003f24270 */
[----:B------:R-:W-:Y:S01]  /*1ec0*/  IMAD.WIDE R2, R143, 0x2, R8 ;  /* 0x000000028f027825 */ /* 0x000fe200078e0208 */
[C---:B------:R-:W-:Y:S02]  /*1ed0*/  ISETP.GT.AND P2, PT, R106.reuse, 0x6, PT ;  /* 0x000000066a00780c */ /* 0x040fe40003f44270 */
[C---:B------:R-:W-:Y:S02]  /*1ee0*/  ISETP.GT.AND P3, PT, R106.reuse, 0x7, PT ;  /* 0x000000076a00780c */ /* 0x040fe40003f64270 */
[----:B------:R-:W-:-:S02]  /*1ef0*/  ISETP.GT.AND P4, PT, R106, 0x8, PT ;  /* 0x000000086a00780c */ /* 0x000fc40003f84270 */
[----:B------:R-:W-:Y:S01]  /*1f00*/  PRMT R191, RZ, 0x7610, R191 ;  /* 0x00007610ffbf7816 */ /* 0x000fe200000000bf */
[----:B------:R1:W2:Y:S01]  /*1f10*/  @P0 LDG.E.U16 R179, desc[UR14][R4.64] ;  /* 0x0000000e04b30981 */ /* 0x0002a2000c1e1500 */
[C---:B------:R-:W-:Y:S01]  /*1f20*/  ISETP.GT.AND P0, PT, R106.reuse, 0x4, PT ;  /* 0x000000046a00780c */ /* 0x040fe20003f04270 */
[----:B------:R-:W-:Y:S01]  /*1f30*/  IMAD.WIDE R12, R145, 0x2, R8 ;  /* 0x00000002910c7825 */ /* 0x000fe200078e0208 */
[----:B------:R-:W-:Y:S02]  /*1f40*/  PRMT R187, RZ, 0x7610, R187 ;  /* 0x00007610ffbb7816 */ /* 0x000fe400000000bb */
[----:B------:R3:W4:Y:S01]  /*1f50*/  @P1 LDG.E.U16 R191, desc[UR14][R2.64] ;  /* 0x0000000e02bf1981 */ /* 0x000722000c1e1500 */
[----:B------:R-:W-:Y:S01]  /*1f60*/  PRMT R189, RZ, 0x7610, R189 ;  /* 0x00007610ffbd7816 */ /* 0x000fe200000000bd */
[----:B------:R-:W-:Y:S01]  /*1f70*/  IMAD.WIDE R6, R149, 0x2, R8 ;  /* 0x0000000295067825 */ /* 0x000fe200078e0208 */
[----:B------:R-:W-:Y:S02]  /*1f80*/  PRMT R185, RZ, 0x7610, R185 ;  /* 0x00007610ffb97816 */ /* 0x000fe400000000b9 */
[----:B------:R-:W-:Y:S01]  /*1f90*/  PRMT R175, RZ, 0x7610, R175 ;  /* 0x00007610ffaf7816 */ /* 0x000fe200000000af */
[----:B-1----:R-:W-:Y:S01]  /*1fa0*/  IMAD.WIDE R4, R151, 0x2, R8 ;  /* 0x0000000297047825 */ /* 0x002fe200078e0208 */
[C---:B------:R-:W-:Y:S01]  /*1fb0*/  ISETP.GT.AND P1, PT, R106.reuse, 0x5, PT ;  /* 0x000000056a00780c */ /* 0x040fe20003f24270 */
[----:B------:R1:W5:Y:S01]  /*1fc0*/  @P2 LDG.E.U16 R189, desc[UR14][R6.64] ;  /* 0x0000000e06bd2981 */ /* 0x000362000c1e1500 */
[----:B------:R-:W-:Y:S01]  /*1fd0*/  PRMT R195, RZ, 0x7610, R195 ;  /* 0x00007610ffc37816 */ /* 0x000fe200000000c3 */
[--C-:B---3--:R-:W-:Y:S01]  /*1fe0*/  IMAD.WIDE R2, R153, 0x2, R8.reuse ;  /* 0x0000000299027825 */ /* 0x108fe200078e0208 */
[C---:B------:R-:W-:Y:S01]  /*1ff0*/  ISETP.GT.AND P2, PT, R106.reuse, 0xb, PT ;  /* 0x0000000b6a00780c */ /* 0x040fe20003f44270 */
[----:B------:R3:W5:Y:S01]  /*2000*/  @P0 LDG.E.U16 R187, desc[UR14][R12.64] ;  /* 0x0000000e0cbb0981 */ /* 0x000762000c1e1500 */
[----:B------:R-:W-:Y:S01]  /*2010*/  ISETP.GT.AND P0, PT, R106, 0x9, PT ;  /* 0x000000096a00780c */ /* 0x000fe20003f04270 */
[----:B------:R-:W-:-:S02]  /*2020*/  IMAD.WIDE R10, R147, 0x2, R8 ;  /* 0x00000002930a7825 */ /* 0x000fc400078e0208 */
[----:B------:R-:W5:Y:S01]  /*2030*/  @P3 LDG.E.U16 R185, desc[UR14][R4.64] ;  /* 0x0000000e04b93981 */ /* 0x000f62000c1e1500 */
[----:B------:R-:W-:-:S03]  /*2040*/  ISETP.GT.AND P3, PT, R106, 0xc, PT ;  /* 0x0000000c6a00780c */ /* 0x000fc60003f64270 */
[----:B------:R0:W2:Y:S01]  /*2050*/  @P4 LDG.E.U16 R175, desc[UR14][R2.64] ;  /* 0x0000000e02af4981 */ /* 0x0000a2000c1e1500 */
[C---:B------:R-:W-:Y:S01]  /*2060*/  ISETP.GT.AND P4, PT, R106.reuse, 0xd, PT ;  /* 0x0000000d6a00780c */ /* 0x040fe20003f84270 */
[----:B-1----:R-:W-:Y:S01]  /*2070*/  IMAD.WIDE R6, R159, 0x2, R8 ;  /* 0x000000029f067825 */ /* 0x002fe200078e0208 */
[----:B------:R-:W-:Y:S01]  /*2080*/  PRMT R0, RZ, 0x7610, R0 ;  /* 0x00007610ff007816 */ /* 0x000fe20000000000 */
[----:B------:R1:W5:Y:S01]  /*2090*/  @P1 LDG.E.U16 R195, desc[UR14][R10.64] ;  /* 0x0000000e0ac31981 */ /* 0x000362000c1e1500 */
[----:B------:R-:W-:Y:S01]  /*20a0*/  PRMT R183, RZ, 0x7610, R183 ;  /* 0x00007610ffb77816 */ /* 0x000fe200000000b7 */
[----:B---3--:R-:W-:Y:S01]  /*20b0*/  IMAD.WIDE R12, R163, 0x2, R8 ;  /* 0x00000002a30c7825 */ /* 0x008fe200078e0208 */
[----:B------:R-:W-:Y:S02]  /*20c0*/  PRMT R177, RZ, 0x7610, R177 ;  /* 0x00007610ffb17816 */ /* 0x000fe400000000b1 */
[----:B------:R-:W-:Y:S01]  /*20d0*/  PRMT R193, RZ, 0x7610, R193 ;  /* 0x00007610ffc17816 */ /* 0x000fe200000000c1 */
[--C-:B0-----:R-:W-:Y:S01]  /*20e0*/  IMAD.WIDE R2, R155, 0x2, R8.reuse ;  /* 0x000000029b027825 */ /* 0x101fe200078e0208 */
[C---:B------:R-:W-:Y:S01]  /*20f0*/  ISETP.GT.AND P1, PT, R106.reuse, 0xa, PT ;  /* 0x0000000a6a00780c */ /* 0x040fe20003f24270 */
[----:B------:R-:W3:Y:S02]  /*2100*/  @P2 LDG.E.U16 R183, desc[UR14][R6.64] ;  /* 0x0000000e06b72981 */ /* 0x000ee4000c1e1500 */
[----:B-1----:R-:W-:Y:S01]  /*2110*/  IMAD.WIDE R10, R161, 0x2, R8 ;  /* 0x00000002a10a7825 */ /* 0x002fe200078e0208 */
[C---:B------:R-:W-:Y:S01]  /*2120*/  ISETP.GT.AND P2, PT, R106.reuse, 0x10, PT ;  /* 0x000000106a00780c */ /* 0x040fe20003f44270 */
[----:B------:R0:W4:Y:S01]  /*2130*/  @P0 LDG.E.U16 R0, desc[UR14][R2.64] ;  /* 0x0000000e02000981 */ /* 0x000122000c1e1500 */
[----:B------:R-:W-:-:S03]  /*2140*/  ISETP.GT.AND P0, PT, R106, 0xe, PT ;  /* 0x0000000e6a00780c */ /* 0x000fc60003f04270 */
[----:B------:R1:W5:Y:S01]  /*2150*/  @P3 LDG.E.U16 R177, desc[UR14][R10.64] ;  /* 0x0000000e0ab13981 */ /* 0x000362000c1e1500 */
[----:B------:R-:W-:-:S03]  /*2160*/  ISETP.GT.AND P3, PT, R106, 0x11, PT ;  /* 0x000000116a00780c */ /* 0x000fc60003f64270 */
[----:B------:R1:W5:Y:S01]  /*2170*/  @P4 LDG.E.U16 R193, desc[UR14][R12.64] ;  /* 0x0000000e0cc14981 */ /* 0x000362000c1e1500 */
[C---:B------:R-:W-:Y:S01]  /*2180*/  ISETP.GT.AND P4, PT, R106.reuse, 0x12, PT ;  /* 0x000000126a00780c */ /* 0x040fe20003f84270 */
[----:B------:R-:W-:Y:S01]  /*2190*/  IMAD.WIDE R4, R157, 0x2, R8 ;  /* 0x000000029d047825 */ /* 0x000fe200078e0208 */
[----:B------:R-:W-:Y:S02]  /*21a0*/  PRMT R181, RZ, 0x7610, R181 ;  /* 0x00007610ffb57816 */ /* 0x000fe400000000b5 */
[----:B------:R-:W-:Y:S01]  /*21b0*/  PRMT R199, RZ, 0x7610, R199 ;  /* 0x00007610ffc77816 */ /* 0x000fe200000000c7 */
[----:B0-----:R-:W-:Y:S01]  /*21c0*/  IMAD.WIDE R2, R165, 0x2, R8 ;  /* 0x00000002a5027825 */ /* 0x001fe200078e0208 */
[----:B------:R-:W-:Y:S02]  /*21d0*/  PRMT R203, RZ, 0x7610, R203 ;  /* 0x00007610ffcb7816 */ /* 0x000fe400000000cb */
[----:B------:R0:W3:Y:S01]  /*21e0*/  @P1 LDG.E.U16 R181, desc[UR14][R4.64] ;  /* 0x0000000e04b51981 */ /* 0x0000e2000c1e1500 */
[----:B------:R-:W-:Y:S01]  /*21f0*/  PRMT R122, RZ, 0x7610, R122 ;  /* 0x00007610ff7a7816 */ /* 0x000fe2000000007a */
[----:B------:R-:W-:Y:S01]  /*2200*/  IMAD.WIDE R6, R169, 0x2, R8 ;  /* 0x00000002a9067825 */ /* 0x000fe200078e0208 */
[----:B------:R-:W-:Y:S01]  /*2210*/  PRMT R201, RZ, 0x7610, R201 ;  /* 0x00007610ffc97816 */ /* 0x000fe200000000c9 */
[----:B------:R0:W5:Y:S01]  /*2220*/  @P0 LDG.E.U16 R199, desc[UR14][R2.64] ;  /* 0x0000000e02c70981 */ /* 0x000162000c1e1500 */
[----:B------:R-:W-:Y:S01]  /*2230*/  ISETP.GT.AND P1, PT, R106, 0xf, PT ;  /* 0x0000000f6a00780c */ /* 0x000fe20003f24270 */
[----:B-1----:R-:W-:-:S04]  /*2240*/  IMAD.WIDE R10, R171, 0x2, R8 ;  /* 0x00000002ab0a7825 */ /* 0x002fc800078e0208 */
[----:B------:R-:W-:Y:S01]  /*2250*/  IMAD.WIDE R12, R173, 0x2, R8 ;  /* 0x00000002ad0c7825 */ /* 0x000fe200078e0208 */
[----:B------:R1:W4:Y:S01]  /*2260*/  @P2 LDG.E.U16 R203, desc[UR14][R6.64] ;  /* 0x0000000e06cb2981 */ /* 0x000322000c1e1500 */
[C---:B------:R-:W-:Y:S02]  /*2270*/  ISETP.GT.AND P0, PT, R106.reuse, 0x13, PT ;  /* 0x000000136a00780c */ /* 0x040fe40003f04270 */
[C---:B------:R-:W-:Y:S01]  /*2280*/  ISETP.GT.AND P2, PT, R106.reuse, 0x15, PT ;  /* 0x000000156a00780c */ /* 0x040fe20003f44270 */
[----:B------:R1:W3:Y:S01]  /*2290*/  @P3 LDG.E.U16 R122, desc[UR14][R10.64] ;  /* 0x0000000e0a7a3981 */ /* 0x0002e2000c1e1500 */
[----:B------:R-:W-:-:S03]  /*22a0*/  ISETP.GT.AND P3, PT, R106, 0x16, PT ;  /* 0x000000166a00780c */ /* 0x000fc60003f64270 */
[----:B------:R1:W5:Y:S01]  /*22b0*/  @P4 LDG.E.U16 R201, desc[UR14][R12.64] ;  /* 0x0000000e0cc94981 */ /* 0x000362000c1e1500 */
[C---:B------:R-:W-:Y:S01]  /*22c0*/  ISETP.GT.AND P4, PT, R106.reuse, 0x17, PT ;  /* 0x000000176a00780c */ /* 0x040fe20003f84270 */
[----:B0-----:R-:W-:Y:S01]  /*22d0*/  IMAD.WIDE R4, R167, 0x2, R8 ;  /* 0x00000002a7047825 */ /* 0x001fe200078e0208 */
[----:B------:R-:W-:Y:S02]  /*22e0*/  PRMT R197, RZ, 0x7610, R197 ;  /* 0x00007610ffc57816 */ /* 0x000fe400000000c5 */
[----:B------:R-:W-:Y:S01]  /*22f0*/  PRMT R215, RZ, 0x7610, R215 ;  /* 0x00007610ffd77816 */ /* 0x000fe200000000d7 */
[----:B------:R-:W-:Y:S01]  /*2300*/  IMAD.WIDE R2, R133, 0x2, R8 ;  /* 0x0000000285027825 */ /* 0x000fe200078e0208 */
[----:B------:R-:W-:Y:S02]  /*2310*/  PRMT R219, RZ, 0x7610, R219 ;  /* 0x00007610ffdb7816 */ /* 0x000fe400000000db */
[----:B------:R0:W5:Y:S01]  /*2320*/  @P1 LDG.E.U16 R197, desc[UR14][R4.64] ;  /* 0x0000000e04c51981 */ /* 0x000162000c1e1500 */
[----:B------:R-:W-:Y:S01]  /*2330*/  PRMT R221, RZ, 0x7610, R221 ;  /* 0x00007610ffdd7816 */ /* 0x000fe200000000dd */
[----:B-1----:R-:W-:Y:S01]  /*2340*/  IMAD.WIDE R6, R129, 0x2, R8 ;  /* 0x0000000281067825 */ /* 0x002fe200078e0208 */
[----:B------:R-:W-:Y:S01]  /*2350*/  PRMT R223, RZ, 0x7610, R223 ;  /* 0x00007610ffdf7816 */ /* 0x000fe200000000df */
[----:B------:R1:W5:Y:S01]  /*2360*/  @P0 LDG.E.U16 R215, desc[UR14][R2.64] ;  /* 0x0000000e02d70981 */ /* 0x000362000c1e1500 */
[----:B------:R-:W-:Y:S01]  /*2370*/  ISETP.GT.AND P1, PT, R106, 0x14, PT ;  /* 0x000000146a00780c */ /* 0x000fe20003f24270 */
[----:B------:R-:W-:-:S04]  /*2380*/  IMAD.WIDE R10, R127, 0x2, R8 ;  /* 0x000000027f0a7825 */ /* 0x000fc800078e0208 */
[----:B------:R-:W-:Y:S01]  /*2390*/  IMAD.WIDE R12, R131, 0x2, R8 ;  /* 0x00000002830c7825 */ /* 0x000fe200078e0208 */
[----:B------:R1:W5:Y:S01]  /*23a0*/  @P2 LDG.E.U16 R219, desc[UR14][R6.64] ;  /* 0x0000000e06db2981 */ /* 0x000362000c1e1500 */
[C---:B------:R-:W-:Y:S02]  /*23b0*/  ISETP.GT.AND P0, PT, R106.reuse, 0x18, PT ;  /* 0x000000186a00780c */ /* 0x040fe40003f04270 */
[C---:B------:R-:W-:Y:S01]  /*23c0*/  ISETP.GT.AND P2, PT, R106.reuse, 0x1a, PT ;  /* 0x0000001a6a00780c */ /* 0x040fe20003f44270 */
[----:B------:R1:W5:Y:S01]  /*23d0*/  @P3 LDG.E.U16 R221, desc[UR14][R10.64] ;  /* 0x0000000e0add3981 */ /* 0x000362000c1e1500 */
[----:B------:R-:W-:-:S03]  /*23e0*/  ISETP.GT.AND P3, PT, R106, 0x1b, PT ;  /* 0x0000001b6a00780c */ /* 0x000fc60003f64270 */
[----:B------:R1:W5:Y:S01]  /*23f0*/  @P4 LDG.E.U16 R223, desc[UR14][R12.64] ;  /* 0x0000000e0cdf4981 */ /* 0x000362000c1e1500 */
[C---:B------:R-:W-:Y:S01]  /*2400*/  ISETP.GT.AND P4, PT, R106.reuse, 0x1c, PT ;  /* 0x0000001c6a00780c */ /* 0x040fe20003f84270 */
[----:B0-----:R-:W-:Y:S01]  /*2410*/  IMAD.WIDE R4, R105, 0x2, R8 ;  /* 0x0000000269047825 */ /* 0x001fe200078e0208 */
[----:B------:R-:W-:Y:S02]  /*2420*/  PRMT R217, RZ, 0x7610, R217 ;  /* 0x00007610ffd97816 */ /* 0x000fe400000000d9 */
[----:B------:R-:W-:Y:S01]  /*2430*/  PRMT R225, RZ, 0x7610, R225 ;  /* 0x00007610ffe17816 */ /* 0x000fe200000000e1 */
[----:B-1----:R-:W-:Y:S01]  /*2440*/  IMAD.WIDE R2, R125, 0x2, R8 ;  /* 0x000000027d027825 */ /* 0x002fe200078e0208 */
[----:B------:R-:W-:Y:S02]  /*2450*/  PRMT R227, RZ, 0x7610, R227 ;  /* 0x00007610ffe37816 */ /* 0x000fe400000000e3 */
[----:B------:R0:W5:Y:S01]  /*2460*/  @P1 LDG.E.U16 R217, desc[UR14][R4.64] ;  /* 0x0000000e04d91981 */ /* 0x000162000c1e1500 */
[----:B------:R-:W-:Y:S01]  /*2470*/  PRMT R229, RZ, 0x7610, R229 ;  /* 0x00007610ffe57816 */ /* 0x000fe200000000e5 */
[----:B------:R-:W-:Y:S01]  /*2480*/  IMAD.WIDE R6, R119, 0x2, R8 ;  /* 0x0000000277067825 */ /* 0x000fe200078e0208 */
[----:B------:R-:W-:Y:S01]  /*2490*/  PRMT R231, RZ, 0x7610, R231 ;  /* 0x00007610ffe77816 */ /* 0x000fe200000000e7 */
[----:B------:R-:W3:Y:S01]  /*24a0*/  @P0 LDG.E.U16 R225, desc[UR14][R2.64] ;  /* 0x0000000e02e10981 */ /* 0x000ee2000c1e1500 */
[----:B------:R-:W-:Y:S01]  /*24b0*/  ISETP.GT.AND P1, PT, R106, 0x19, PT ;  /* 0x000000196a00780c */ /* 0x000fe20003f24270 */
[----:B------:R-:W-:-:S04]  /*24c0*/  IMAD.WIDE R10, R123, 0x2, R8 ;  /* 0x000000027b0a7825 */ /* 0x000fc800078e0208 */
[--C-:B------:R-:W-:Y:S01]  /*24d0*/  IMAD.WIDE R12, R117, 0x2, R8.reuse ;  /* 0x00000002750c7825 */ /* 0x100fe200078e0208 */
[----:B------:R-:W5:Y:S01]  /*24e0*/  @P2 LDG.E.U16 R227, desc[UR14][R6.64] ;  /* 0x0000000e06e32981 */ /* 0x000f62000c1e1500 */
[C---:B------:R-:W-:Y:S02]  /*24f0*/  ISETP.GT.AND P2, PT, R106.reuse, 0x1, PT ;  /* 0x000000016a00780c */ /* 0x040fe40003f44270 */
[C---:B------:R-:W-:Y:S01]  /*2500*/  ISETP.GT.AND P5, PT, R106.reuse, 0x1f, PT ;  /* 0x0000001f6a00780c */ /* 0x040fe20003fa4270 */
[----:B------:R1:W5:Y:S01]  /*2510*/  @P3 LDG.E.U16 R229, desc[UR14][R10.64] ;  /* 0x0000000e0ae53981 */ /* 0x000362000c1e1500 */
[C---:B------:R-:W-:Y:S02]  /*2520*/  ISETP.GT.AND P3, PT, R106.reuse, 0x1d, PT ;  /* 0x0000001d6a00780c */ /* 0x040fe40003f64270 */
[C---:B------:R-:W-:Y:S01]  /*2530*/  ISETP.GT.AND P0, PT, R106.reuse, RZ, PT ;  /* 0x000000ff6a00720c */ /* 0x040fe20003f04270 */
[----:B------:R-:W5:Y:S01]  /*2540*/  @P4 LDG.E.U16 R231, desc[UR14][R12.64] ;  /* 0x0000000e0ce74981 */ /* 0x000f62000c1e1500 */
[----:B------:R-:W-:Y:S01]  /*2550*/  ISETP.GT.AND P4, PT, R106, 0x1e, PT ;  /* 0x0000001e6a00780c */ /* 0x000fe20003f84270 */
[----:B0-----:R-:W-:Y:S01]  /*2560*/  IMAD.WIDE R4, R121, 0x2, R8 ;  /* 0x0000000279047825 */ /* 0x001fe200078e0208 */
[----:B------:R-:W-:-:S02]  /*2570*/  PRMT R124, RZ, 0x7610, R124 ;  /* 0x00007610ff7c7816 */ /* 0x000fc4000000007c */
[----:B------:R-:W-:Y:S01]  /*2580*/  PRMT R126, RZ, 0x7610, R126 ;  /* 0x00007610ff7e7816 */ /* 0x000fe2000000007e */
[----:B-1----:R-:W-:Y:S01]  /*2590*/  IMAD.WIDE R10, R239, 0x2, R8 ;  /* 0x00000002ef0a7825 */ /* 0x002fe200078e0208 */
[----:B------:R-:W-:Y:S02]  /*25a0*/  PRMT R237, RZ, 0x7610, R237 ;  /* 0x00007610ffed7816 */ /* 0x000fe400000000ed */
[----:B------:R0:W5:Y:S01]  /*25b0*/  @P1 LDG.E.U16 R124, desc[UR14][R4.64] ;  /* 0x0000000e047c1981 */ /* 0x000162000c1e1500 */
[----:B------:R-:W-:Y:S01]  /*25c0*/  PRMT R235, RZ, 0x7610, R235 ;  /* 0x00007610ffeb7816 */ /* 0x000fe200000000eb */
[----:B------:R-:W-:Y:S01]  /*25d0*/  IMAD.WIDE R2, R113, 0x2, R8 ;  /* 0x0000000271027825 */ /* 0x000fe200078e0208 */
[----:B------:R-:W-:Y:S01]  /*25e0*/  PRMT R233, RZ, 0x7610, R233 ;  /* 0x00007610ffe97816 */ /* 0x000fe200000000e9 */
[----:B------:R-:W5:Y:S01]  /*25f0*/  @P2 LDG.E.U16 R126, desc[UR14][R10.64] ;  /* 0x0000000e0a7e2981 */ /* 0x000f62000c1e1500 */
[----:B------:R-:W-:Y:S01]  /*2600*/  PRMT R239, RZ, 0x7610, R239 ;  /* 0x00007610ffef7816 */ /* 0x000fe200000000ef */
[----:B------:R-:W-:-:S02]  /*2610*/  IMAD.WIDE R6, R115, 0x2, R8 ;  /* 0x0000000273067825 */ /* 0x000fc400078e0208 */
[----:B------:R-:W5:Y:S02]  /*2620*/  @P3 LDG.E.U16 R237, desc[UR14][R2.64] ;  /* 0x0000000e02ed3981 */ /* 0x000f64000c1e1500 */
[----:B0-----:R-:W-:Y:S02]  /*2630*/  IMAD.WIDE R4, R111, 0x2, R8 ;  /* 0x000000026f047825 */ /* 0x001fe400078e0208 */
[----:B------:R-:W5:Y:S04]  /*2640*/  @P5 LDG.E.U16 R233, desc[UR14][R6.64] ;  /* 0x0000000e06e95981 */ /* 0x000f68000c1e1500 */
[----:B------:R0:W5:Y:S04]  /*2650*/  @P4 LDG.E.U16 R235, desc[UR14][R4.64] ;  /* 0x0000000e04eb4981 */ /* 0x000168000c1e1500 */
[----:B------:R-:W5:Y:S01]  /*2660*/  @P0 LDG.E.U16 R239, desc[UR14][R8.64] ;  /* 0x0000000e08ef0981 */ /* 0x000f62000c1e1500 */
[----:B------:R-:W-:Y:S01]  /*2670*/  BAR.SYNC.DEFER_BLOCKING 0x0 ;  /* 0x0000000000007b1d */ /* 0x000fe20000010000 */
[----:B------:R-:W-:Y:S01]  /*2680*/  ISETP.GE.AND P1, PT, R137, R106, PT ;  /* 0x0000006a8900720c */ /* 0x000fe20003f26270 */
[----:B------:R-:W-:-:S02]  /*2690*/  IMAD.MOV.U32 R12, RZ, RZ, R14 ;  /* 0x000000ffff0c7224 */ /* 0x000fc400078e000e */
[----:B------:R-:W-:Y:S01]  /*26a0*/  IMAD.MOV.U32 R13, RZ, RZ, R15 ;  /* 0x000000ffff0d7224 */ /* 0x000fe200078e000f */
[----:B------:R-:W-:Y:S01]  /*26b0*/  PRMT R128, RZ, 0x7610, R128 ;  /* 0x00007610ff807816 */ /* 0x000fe20000000080 */
[----:B------:R-:W-:Y:S01]  /*26c0*/  IMAD.WIDE R14, R107, 0x2, R12 ;  /* 0x000000026b0e7825 */ /* 0x000fe200078e020c */
[----:B------:R-:W-:-:S03]  /*26d0*/  PRMT R241, RZ, 0x7610, R241 ;  /* 0x00007610fff17816 */ /* 0x000fc600000000f1 */
[----:B0-----:R-:W-:Y:S02]  /*26e0*/  IMAD.MOV.U32 R4, RZ, RZ, R18 ;  /* 0x000000ffff047224 */ /* 0x001fe400078e0012 */
[----:B------:R-:W-:Y:S02]  /*26f0*/  IMAD.MOV.U32 R5, RZ, RZ, R19 ;  /* 0x000000ffff057224 */ /* 0x000fe400078e0013 */
[----:B------:R-:W-:Y:S02]  /*2700*/  IMAD.MOV.U32 R2, RZ, RZ, R16 ;  /* 0x000000ffff027224 */ /* 0x000fe400078e0010 */
[----:B------:R-:W-:Y:S02]  /*2710*/  IMAD.MOV.U32 R3, RZ, RZ, R17 ;  /* 0x000000ffff037224 */ /* 0x000fe400078e0011 */
[----:B------:R-:W-:Y:S02]  /*2720*/  IMAD.MOV.U32 R6, RZ, RZ, R20 ;  /* 0x000000ffff067224 */ /* 0x000fe400078e0014 */
[----:B------:R-:W-:Y:S01]  /*2730*/  IMAD.MOV.U32 R7, RZ, RZ, R21 ;  /* 0x000000ffff077224 */ /* 0x000fe200078e0015 */
[----:B------:R0:W5:Y:S01]  /*2740*/  @!P1 LDG.E.U16 R128, desc[UR14][R14.64] ;  /* 0x0000000e0e809981 */ /* 0x000162000c1e1500 */
[----:B------:R-:W-:-:S02]  /*2750*/  IMAD.MOV.U32 R10, RZ, RZ, R88 ;  /* 0x000000ffff0a7224 */ /* 0x000fc400078e0058 */
[----:B------:R-:W-:Y:S01]  /*2760*/  IMAD.MOV.U32 R11, RZ, RZ, R89 ;  /* 0x000000ffff0b7224 */ /* 0x000fe200078e0059 */
[----:B------:R-:W-:Y:S01]  /*2770*/  PRMT R130, RZ, 0x7610, R130 ;  /* 0x00007610ff827816 */ /* 0x000fe20000000082 */
[----:B------:R-:W-:Y:S01]  /*2780*/  IMAD.WIDE R20, R107, 0x2, R6 ;  /* 0x000000026b147825 */ /* 0x000fe200078e0206 */
[----:B------:R-:W-:-:S03]  /*2790*/  PRMT R243, RZ, 0x7610, R243 ;  /* 0x00007610fff37816 */ /* 0x000fc600000000f3 */
[----:B0-----:R-:W-:Y:S02]  /*27a0*/  IMAD.MOV.U32 R14, RZ, RZ, R22 ;  /* 0x000000ffff0e7224 */ /* 0x001fe400078e0016 */
[----:B------:R-:W-:Y:S01]  /*27b0*/  IMAD.MOV.U32 R15, RZ, RZ, R23 ;  /* 0x000000ffff0f7224 */ /* 0x000fe200078e0017 */
[----:B------:R-:W-:Y:S01]  /*27c0*/  PRMT R132, RZ, 0x7610, R132 ;  /* 0x00007610ff847816 */ /* 0x000fe20000000084 */
[C---:B------:R-:W-:Y:S01]  /*27d0*/  IMAD.WIDE R18, R107.reuse, 0x2, R10 ;  /* 0x000000026b127825 */ /* 0x040fe200078e020a */
[----:B------:R-:W-:Y:S01]  /*27e0*/  PRMT R245, RZ, 0x7610, R245 ;  /* 0x00007610fff57816 */ /* 0x000fe200000000f5 */
[----:B------:R-:W5:Y:S02]  /*27f0*/  @!P1 LDG.E.U16 R243, desc[UR14][R20.64] ;  /* 0x0000000e14f39981 */ /* 0x000f64000c1e1500 */
[C---:B------:R-:W-:Y:S02]  /*2800*/  IMAD.WIDE R16, R107.reuse, 0x2, R14 ;  /* 0x000000026b107825 */ /* 0x040fe400078e020e */
[----:B------:R0:W5:Y:S02]  /*2810*/  @!P1 LDG.E.U16 R130, desc[UR14][R18.64] ;  /* 0x0000000e12829981 */ /* 0x000164000c1e1500 */
[----:B------:R-:W-:-:S02]  /*2820*/  IMAD.WIDE R22, R107, 0x2, R2 ;  /* 0x000000026b167825 */ /* 0x000fc400078e0202 */
[----:B------:R1:W5:Y:S02]  /*2830*/  @!P1 LDG.E.U16 R241, desc[UR14][R16.64] ;  /* 0x0000000e10f19981 */ /* 0x000364000c1e1500 */
[----:B------:R-:W-:Y:S02]  /*2840*/  IMAD.WIDE R88, R107, 0x2, R4 ;  /* 0x000000026b587825 */ /* 0x000fe400078e0204 */
[----:B------:R1:W5:Y:S02]  /*2850*/  @!P1 LDG.E.U16 R132, desc[UR14][R22.64] ;  /* 0x0000000e16849981 */ /* 0x000364000c1e1500 */
[----:B0-----:R-:W-:Y:S02]  /*2860*/  IMAD.MOV.U32 R18, RZ, RZ, R92 ;  /* 0x000000ffff127224 */ /* 0x001fe400078e005c */
[----:B------:R0:W5:Y:S01]  /*2870*/  @!P1 LDG.E.U16 R245, desc[UR14][R88.64] ;  /* 0x0000000e58f59981 */ /* 0x000162000c1e1500 */
[----:B------:R-:W-:Y:S02]  /*2880*/  IMAD.MOV.U32 R19, RZ, RZ, R93 ;  /* 0x000000ffff137224 */ /* 0x000fe400078e005d */
[----:B-1----:R-:W-:-:S02]  /*2890*/  IMAD.MOV.U32 R16, RZ, RZ, R94 ;  /* 0x000000ffff107224 */ /* 0x002fc400078e005e */
[----:B------:R-:W-:Y:S02]  /*28a0*/  IMAD.MOV.U32 R17, RZ, RZ, R95 ;  /* 0x000000ffff117224 */ /* 0x000fe400078e005f */
[----:B------:R-:W-:Y:S02]  /*28b0*/  IMAD.MOV.U32 R20, RZ, RZ, R90 ;  /* 0x000000ffff147224 */ /* 0x000fe400078e005a */
[----:B------:R-:W-:Y:S02]  /*28c0*/  IMAD.MOV.U32 R21, RZ, RZ, R91 ;  /* 0x000000ffff157224 */ /* 0x000fe400078e005b */
[----:B------:R-:W-:Y:S02]  /*28d0*/  IMAD.MOV.U32 R22, RZ, RZ, R98 ;  /* 0x000000ffff167224 */ /* 0x000fe400078e0062 */
[----:B------:R-:W-:Y:S02]  /*28e0*/  IMAD.MOV.U32 R23, RZ, RZ, R99 ;  /* 0x000000ffff177224 */ /* 0x000fe400078e0063 */
[----:B0-----:R-:W-:-:S02]  /*28f0*/  IMAD.MOV.U32 R88, RZ, RZ, R96 ;  /* 0x000000ffff587224 */ /* 0x001fc400078e0060 */
[----:B------:R-:W-:Y:S01]  /*2900*/  IMAD.MOV.U32 R89, RZ, RZ, R97 ;  /* 0x000000ffff597224 */ /* 0x000fe200078e0061 */
[----:B------:R-:W-:Y:S01]  /*2910*/  PRMT R134, RZ, 0x7610, R134 ;  /* 0x00007610ff867816 */ /* 0x000fe20000000086 */
[C---:B------:R-:W-:Y:S01]  /*2920*/  IMAD.WIDE R92, R107.reuse, 0x2, R22 ;  /* 0x000000026b5c7825 */ /* 0x040fe200078e0216 */
[----:B------:R-:W-:Y:S02]  /*2930*/  PRMT R136, RZ, 0x7610, R136 ;  /* 0x00007610ff887816 */ /* 0x000fe40000000088 */
[----:B------:R-:W-:Y:S01]  /*2940*/  PRMT R138, RZ, 0x7610, R138 ;  /* 0x00007610ff8a7816 */ /* 0x000fe2000000008a */
[C---:B------:R-:W-:Y:S01]  /*2950*/  IMAD.WIDE R90, R107.reuse, 0x2, R88 ;  /* 0x000000026b5a7825 */ /* 0x040fe200078e0258 */
[----:B------:R-:W-:Y:S02]  /*2960*/  PRMT R140, RZ, 0x7610, R140 ;  /* 0x00007610ff8c7816 */ /* 0x000fe4000000008c */
[----:B------:R-:W-:Y:S01]  /*2970*/  PRMT R144, RZ, 0x7610, R144 ;  /* 0x00007610ff907816 */ /* 0x000fe20000000090 */
[C---:B------:R-:W-:Y:S01]  /*2980*/  IMAD.WIDE R94, R107.reuse, 0x2, R20 ;  /* 0x000000026b5e7825 */ /* 0x040fe200078e0214 */
[----:B------:R0:W5:Y:S03]  /*2990*/  @!P1 LDG.E.U16 R134, desc[UR14][R90.64] ;  /* 0x0000000e5a869981 */ /* 0x000166000c1e1500 */
[C---:B------:R-:W-:Y:S01]  /*29a0*/  IMAD.WIDE R96, R107.reuse, 0x2, R18 ;  /* 0x000000026b607825 */ /* 0x040fe200078e0212 */
[----:B------:R1:W5:Y:S03]  /*29b0*/  @!P1 LDG.E.U16 R136, desc[UR14][R92.64] ;  /* 0x0000000e5c889981 */ /* 0x000366000c1e1500 */
[----:B------:R-:W-:Y:S01]  /*29c0*/  IMAD.WIDE R98, R107, 0x2, R16 ;  /* 0x000000026b627825 */ /* 0x000fe200078e0210 */
[----:B------:R1:W5:Y:S03]  /*29d0*/  @!P1 LDG.E.U16 R138, desc[UR14][R94.64] ;  /* 0x0000000e5e8a9981 */ /* 0x000366000c1e1500 */
[----:B0-----:R-:W-:Y:S01]  /*29e0*/  IMAD.MOV.U32 R90, RZ, RZ, R212 ;  /* 0x000000ffff5a7224 */ /* 0x001fe200078e00d4 */
[----:B------:R0:W5:Y:S01]  /*29f0*/  @!P1 LDG.E.U16 R140, desc[UR14][R96.64] ;  /* 0x0000000e608c9981 */ /* 0x000162000c1e1500 */
[----:B------:R-:W-:-:S02]  /*2a00*/  IMAD.MOV.U32 R91, RZ, RZ, R213 ;  /* 0x000000ffff5b7224 */ /* 0x000fc400078e00d5 */
[----:B-1----:R-:W-:Y:S01]  /*2a10*/  IMAD.MOV.U32 R92, RZ, RZ, R208 ;  /* 0x000000ffff5c7224 */ /* 0x002fe200078e00d0 */
[----:B------:R1:W5:Y:S01]  /*2a20*/  @!P1 LDG.E.U16 R144, desc[UR14][R98.64] ;  /* 0x0000000e62909981 */ /* 0x000362000c1e1500 */
[----:B------:R-:W-:Y:S02]  /*2a30*/  IMAD.MOV.U32 R93, RZ, RZ, R209 ;  /* 0x000000ffff5d7224 */ /* 0x000fe400078e00d1 */
[----:B------:R-:W-:Y:S02]  /*2a40*/  IMAD.MOV.U32 R94, RZ, RZ, R210 ;  /* 0x000000ffff5e7224 */ /* 0x000fe400078e00d2 */
[----:B------:R-:W-:Y:S02]  /*2a50*/  IMAD.MOV.U32 R95, RZ, RZ, R211 ;  /* 0x000000ffff5f7224 */ /* 0x000fe400078e00d3 */
[----:B0-----:R-:W-:Y:S02]  /*2a60*/  IMAD.MOV.U32 R96, RZ, RZ, R204 ;  /* 0x000000ffff607224 */ /* 0x001fe400078e00cc */
[----:B------:R-:W-:-:S02]  /*2a70*/  IMAD.MOV.U32 R97, RZ, RZ, R205 ;  /* 0x000000ffff617224 */ /* 0x000fc400078e00cd */
[----:B-1----:R-:W-:Y:S02]  /*2a80*/  IMAD.MOV.U32 R98, RZ, RZ, R206 ;  /* 0x000000ffff627224 */ /* 0x002fe400078e00ce */
        /* <DEDUP_REMOVED lines=9> */
[----:B------:R-:W5:Y:S03]  /*2b20*/  @!P1 LDG.E.U16 R247, desc[UR14][R204.64] ;  /* 0x0000000eccf79981 */ /* 0x000f66000c1e1500 */
[C---:B------:R-:W-:Y:S01]  /*2b30*/  IMAD.WIDE R210, R107.reuse, 0x2, R94 ;  /* 0x000000026bd27825 */ /* 0x040fe200078e025e */
[----:B------:R-:W5:Y:S03]  /*2b40*/  @!P1 LDG.E.U16 R249, desc[UR14][R206.64] ;  /* 0x0000000ecef99981 */ /* 0x000f66000c1e1500 */
[----:B------:R-:W-:Y:S01]  /*2b50*/  IMAD.WIDE R212, R107, 0x2, R92 ;  /* 0x000000026bd47825 */ /* 0x000fe200078e025c */
[----:B------:R-:W5:Y:S04]  /*2b60*/  @!P1 LDG.E.U16 R251, desc[UR14][R208.64] ;  /* 0x0000000ed0fb9981 */ /* 0x000f68000c1e1500 */
[----:B------:R-:W5:Y:S04]  /*2b70*/  @!P1 LDG.E.U16 R142, desc[UR14][R210.64] ;  /* 0x0000000ed28e9981 */ /* 0x000f68000c1e1500 */
[----:B------:R-:W5:Y:S04]  /*2b80*/  @!P1 LDG.E.U16 R146, desc[UR14][R212.64] ;  /* 0x0000000ed4929981 */ /* 0x000f68000c1e1500 */
[----:B--2---:R0:W-:Y:S04]  /*2b90*/  STS.U16 [R102+UR12+0x400], R175 ;  /* 0x000400af66007988 */ /* 0x0041e8000800040c */
[----:B----4-:R0:W-:Y:S04]  /*2ba0*/  STS.U16 [R102+UR12+0x800], R203 ;  /* 0x000800cb66007988 */ /* 0x0101e8000800040c */
[----:B---3--:R0:W-:Y:S04]  /*2bb0*/  STS.U16 [R102+UR12+0xc00], R225 ;  /* 0x000c00e166007988 */ /* 0x0081e8000800040c */
[----:B-----5:R0:W-:Y:S04]  /*2bc0*/  STS.U16 [R102+UR12], R239 ;  /* 0x000000ef66007988 */ /* 0x0201e8000800040c */
[----:B------:R0:W-:Y:S04]  /*2bd0*/  STS.U16 [R139+UR12+0x80], R126 ;  /* 0x0000807e8b007988 */ /* 0x0001e8000800040c */
        /* <DEDUP_REMOVED lines=42> */
[----:B------:R0:W-:Y:S01]  /*2e80*/  STS.U16 [R108+UR12+0x2f00], R146 ;  /* 0x002f00926c007988 */ /* 0x0001e2000800040c */
[----:B------:R1:W-:Y:S06]  /*2e90*/  MEMBAR.ALL.CTA ;  /* 0x0000000000007992 */ /* 0x0003ec0000008000 */
[----:B-1----:R-:W1:Y:S02]  /*2ea0*/  FENCE.VIEW.ASYNC.S ;  /* 0x00000000000073c6 */ /* 0x002e640000000000 */
[----:B-1----:R-:W-:Y:S06]  /*2eb0*/  BAR.SYNC.DEFER_BLOCKING 0x0 ;  /* 0x0000000000007b1d */ /* 0x002fec0000010000 */
[----:B------:R-:W-:Y:S01]  /*2ec0*/  UMOV UR4, UR13 ;  /* 0x0000000d00047c82 */ /* 0x000fe20008000000 */
[----:B------:R-:W-:Y:S01]  /*2ed0*/  UMOV UR5, 0x40000040 ;  /* 0x4000004000057882 */ /* 0x000fe20000000000 */
[----:B------:R-:W-:-:S06]  /*2ee0*/  WARPGROUP.ARRIVE ;  /* 0x00000000000079c5 */ /* 0x000fcc0000000000 */
[----:B------:R-:W-:Y:S01]  /*2ef0*/  HGMMA.64x64x16.F32 R56, gdesc[UR4].tnspA, R56 ;  /* 0x20e00000043879f0 */ /* 0x000fe20008700838 */
[----:B------:R-:W-:Y:S01]  /*2f00*/  UMOV UR18, UR6 ;  /* 0x0000000600127c82 */ /* 0x000fe20008000000 */
[----:B------:R-:W-:Y:S02]  /*2f10*/  UMOV UR19, UR7 ;  /* 0x0000000700137c82 */ /* 0x000fe40008000000 */
[----:B------:R-:W-:Y:S04]  /*2f20*/  HGMMA.64x64x16.F32 R56, gdesc[UR8].tnspA, R56 ;  /* 0x20e00000083879f0 */ /* 0x000fe80008700838 */
[----:B------:R-:W-:Y:S01]  /*2f30*/  HGMMA.64x64x16.F32 R24, gdesc[UR16].tnspA, R24 ;  /* 0x20e00000101879f0 */ /* 0x000fe20008700818 */
[----:B------:R-:W-:Y:S01]  /*2f40*/  UMOV UR22, UR10 ;  /* 0x0000000a00167c82 */ /* 0x000fe20008000000 */
[----:B------:R-:W-:Y:S01]  /*2f50*/  UMOV UR23, UR11 ;  /* 0x0000000b00177c82 */ /* 0x000fe20008000000 */
[----:B------:R-:W-:-:S05]  /*2f60*/  VIADD R104, R104, 0xffffffff ;  /* 0xffffffff68687836 */ /* 0x000fca0000000000 */
[----:B------:R-:W-:Y:S01]  /*2f70*/  ISETP.NE.U32.AND P0, PT, R104, RZ, PT ;  /* 0x000000ff6800720c */ /* 0x000fe20003f05070 */
[----:B------:R-:W-:Y:S01]  /*2f80*/  HGMMA.64x64x16.F32 R24, gdesc[UR20].tnspA, R24, gsb0 ;  /* 0x20e00000141879f0 */ /* 0x000fe20008000818 */
[----:B------:R-:W-:-:S04]  /*2f90*/  IMAD.WIDE R22, R135, 0x2, R22 ;  /* 0x0000000287167825 */ /* 0x000fc800078e0216 */
[----:B------:R-:W-:-:S04]  /*2fa0*/  IMAD.WIDE R16, R135, 0x2, R16 ;  /* 0x0000000287107825 */ /* 0x000fc800078e0210 */
[----:B------:R-:W-:-:S04]  /*2fb0*/  IMAD.WIDE R20, R135, 0x2, R20 ;  /* 0x0000000287147825 */ /* 0x000fc800078e0214 */
[----:B------:R-:W-:-:S04]  /*2fc0*/  IMAD.WIDE R206, R135, 0x2, R98 ;  /* 0x0000000287ce7825 */ /* 0x000fc800078e0262 */
[----:B------:R-:W-:-:S04]  /*2fd0*/  IMAD.WIDE R208, R135, 0x2, R92 ;  /* 0x0000000287d07825 */ /* 0x000fc800078e025c */
[----:B------:R-:W-:-:S04]  /*2fe0*/  IMAD.WIDE R210, R135, 0x2, R94 ;  /* 0x0000000287d27825 */ /* 0x000fc800078e025e */
[----:B------:R-:W-:-:S04]  /*2ff0*/  IMAD.WIDE R204, R135, 0x2, R96 ;  /* 0x0000000287cc7825 */ /* 0x000fc800078e0260 */
[----:B------:R-:W-:-:S04]  /*3000*/  IMAD.WIDE R212, R135, 0x2, R90 ;  /* 0x0000000287d47825 */ /* 0x000fc800078e025a */
[----:B------:R-:W-:Y:S02]  /*3010*/  IMAD.MOV.U32 R98, RZ, RZ, R22 ;  /* 0x000000ffff627224 */ /* 0x000fe400078e0016 */
[----:B------:R-:W-:Y:S02]  /*3020*/  IMAD.MOV.U32 R99, RZ, RZ, R23 ;  /* 0x000000ffff637224 */ /* 0x000fe400078e0017 */
[----:B------:R-:W-:-:S04]  /*3030*/  IMAD.WIDE R92, R135, 0x2, R18 ;  /* 0x00000002875c7825 */ /* 0x000fc800078e0212 */
[----:B------:R-:W-:Y:S02]  /*3040*/  IMAD.MOV.U32 R94, RZ, RZ, R16 ;  /* 0x000000ffff5e7224 */ /* 0x000fe400078e0010 */
[----:B------:R-:W-:Y:S02]  /*3050*/  IMAD.MOV.U32 R95, RZ, RZ, R17 ;  /* 0x000000ffff5f7224 */ /* 0x000fe400078e0011 */
[----:B------:R-:W-:Y:S02]  /*3060*/  IMAD.MOV.U32 R90, RZ, RZ, R20 ;  /* 0x000000ffff5a7224 */ /* 0x000fe400078e0014 */
[----:B------:R-:W-:Y:S02]  /*3070*/  IMAD.MOV.U32 R91, RZ, RZ, R21 ;  /* 0x000000ffff5b7224 */ /* 0x000fe400078e0015 */
[----:B------:R-:W-:-:S04]  /*3080*/  IMAD.WIDE R96, R135, 0x2, R88 ;  /* 0x0000000287607825 */ /* 0x000fc800078e0258 */
[----:B------:R-:W-:-:S04]  /*3090*/  IMAD.WIDE R22, R135, 0x2, R14 ;  /* 0x0000000287167825 */ /* 0x000fc800078e020e */
[----:B------:R-:W-:-:S04]  /*30a0*/  IMAD.WIDE R18, R135, 0x2, R4 ;  /* 0x0000000287127825 */ /* 0x000fc800078e0204 */
[----:B------:R-:W-:-:S04]  /*30b0*/  IMAD.WIDE R16, R135, 0x2, R2 ;  /* 0x0000000287107825 */ /* 0x000fc800078e0202 */
[----:B------:R-:W-:-:S04]  /*30c0*/  IMAD.WIDE R20, R135, 0x2, R6 ;  /* 0x0000000287147825 */ /* 0x000fc800078e0206 */
[----:B------:R-:W-:-:S04]  /*30d0*/  IMAD.WIDE R88, R135, 0x2, R10 ;  /* 0x0000000287587825 */ /* 0x000fc800078e020a */
[----:B------:R-:W-:Y:S01]  /*30e0*/  IMAD.WIDE R14, R135, 0x2, R12 ;  /* 0x00000002870e7825 */ /* 0x000fe200078e020c */
[----:B------:R-:W-:-:S03]  /*30f0*/  WARPGROUP.DEPBAR.LE gsb0, 0x0 ;  /* 0x00008000000079c5 */ /* 0x000fc60000010000 */
[----:B------:R-:W-:-:S04]  /*3100*/  IMAD.WIDE R8, R109, 0x2, R8 ;  /* 0x000000026d087825 */ /* 0x000fc800078e0208 */
[----:B------:R-:W-:Y:S01]  /*3110*/  VIADD R106, R106, 0xffffffe0 ;  /* 0xffffffe06a6a7836 */ /* 0x000fe20000000000 */
[----:B0-----:R-:W-:Y:S06]  /*3120*/  @P0 BRA `(.L_x_1) ;  /* 0xffffffec00500947 */ /* 0x001fec000383ffff */
[----:B------:R-:W-:Y:S02]  /*3130*/  F2FP.F16.F32.PACK_AB R55, R55, R54 ;  /* 0x000000363737723e */ /* 0x000fe400000000ff */
[----:B------:R-:W-:Y:S02]  /*3140*/  F2FP.F16.F32.PACK_AB R51, R51, R50 ;  /* 0x000000323333723e */ /* 0x000fe400000000ff */
[----:B------:R-:W-:Y:S02]  /*3150*/  F2FP.F16.F32.PACK_AB R47, R47, R46 ;  /* 0x0000002e2f2f723e */ /* 0x000fe400000000ff */
[----:B------:R-:W-:Y:S02]  /*3160*/  F2FP.F16.F32.PACK_AB R43, R43, R42 ;  /* 0x0000002a2b2b723e */ /* 0x000fe400000000ff */
[----:B------:R-:W-:Y:S02]  /*3170*/  F2FP.F16.F32.PACK_AB R39, R39, R38 ;  /* 0x000000262727723e */ /* 0x000fe400000000ff */
[----:B------:R-:W-:-:S02]  /*3180*/  F2FP.F16.F32.PACK_AB R35, R35, R34 ;  /* 0x000000222323723e */ /* 0x000fc400000000ff */
        /* <DEDUP_REMOVED lines=25> */
[----:B------:R-:W-:-:S07]  /*3320*/  F2FP.F16.F32.PACK_AB R8, R57, R56 ;  /* 0x000000383908723e */ /* 0x000fce00000000ff */
.L_x_0:
[----:B------:R-:W0:Y:S01]  /*3330*/  S2R R4, SR_TID.X ;  /* 0x0000000000047919 */ /* 0x000e220000002100 */
[----:B------:R-:W-:Y:S01]  /*3340*/  ULDC.64 UR6, c[0x0][0x228] ;  /* 0x00008a0000067ab9 */ /* 0x000fe20000000a00 */
[C---:B------:R-:W-:Y:S01]  /*3350*/  VIADD R5, R101.reuse, 0x2 ;  /* 0x0000000265057836 */ /* 0x040fe20000000000 */
[----:B------:R-:W-:Y:S01]  /*3360*/  BAR.SYNC.DEFER_BLOCKING 0x0 ;  /* 0x0000000000007b1d */ /* 0x000fe20000010000 */
[----:B------:R-:W-:Y:S01]  /*3370*/  ISETP.GE.AND P0, PT, R100, UR6, PT ;  /* 0x0000000664007c0c */ /* 0x000fe2000bf06270 */
[----:B------:R-:W-:-:S03]  /*3380*/  VIADD R6, R101, 0x1 ;  /* 0x0000000165067836 */ /* 0x000fc60000000000 */
[----:B------:R-:W-:Y:S01]  /*3390*/  ISETP.LT.AND P1, PT, R5, UR7, !P0 ;  /* 0x0000000705007c0c */ /* 0x000fe2000c721270 */
[----:B------:R-:W-:Y:S01]  /*33a0*/  ULDC UR4, c[0x0][0x244] ;  /* 0x0000910000047ab9 */ /* 0x000fe20000000800 */
[----:B------:R-:W-:Y:S01]  /*33b0*/  ULDC UR6, c[0x0][0x248] ;  /* 0x0000920000067ab9 */ /* 0x000fe20000000800 */
[----:B------:R-:W-:Y:S01]  /*33c0*/  ISETP.LT.AND P2, PT, R6, UR7, !P0 ;  /* 0x0000000706007c0c */ /* 0x000fe2000c741270 */
[----:B------:R-:W-:-:S05]  /*33d0*/  VIADD R6, R101, 0x3 ;  /* 0x0000000365067836 */ /* 0x000fca0000000000 */
[----:B------:R-:W-:Y:S01]  /*33e0*/  ISETP.LT.AND P5, PT, R6, UR7, !P0 ;  /* 0x0000000706007c0c */ /* 0x000fe2000c7a1270 */
[C---:B0-----:R-:W-:Y:S01]  /*33f0*/  IMAD.SHL.U32 R0, R4.reuse, 0x10, RZ ;  /* 0x0000001004007824 */ /* 0x041fe200078e00ff */
[C---:B------:R-:W-:Y:S01]  /*3400*/  LOP3.LUT R5, R4.reuse, 0x60, RZ, 0xc0, !PT ;  /* 0x0000006004057812 */ /* 0x040fe200078ec0ff */
[----:B------:R-:W-:-:S03]  /*3410*/  IMAD.SHL.U32 R2, R4, 0x40, RZ ;  /* 0x0000004004027824 */ /* 0x000fc600078e00ff */
[----:B------:R-:W-:Y:S02]  /*3420*/  LOP3.LUT R0, R0, 0xf0, RZ, 0xc0, !PT ;  /* 0x000000f000007812 */ /* 0x000fe400078ec0ff */
[----:B------:R-:W-:Y:S01]  /*3430*/  LOP3.LUT R3, R2, 0x400, RZ, 0xc0, !PT ;  /* 0x0000040002037812 */ /* 0x000fe200078ec0ff */
[----:B------:R-:W-:-:S03]  /*3440*/  VIADD R2, R101, 0x4 ;  /* 0x0000000465027836 */ /* 0x000fc60000000000 */
[----:B------:R-:W-:Y:S02]  /*3450*/  IADD3 R0, R3, UR12, R0 ;  /* 0x0000000c03007c10 */ /* 0x000fe4000fffe000 */
[----:B------:R-:W-:Y:S02]  /*3460*/  LOP3.LUT R3, R4, 0x7f, RZ, 0xc0, !PT ;  /* 0x0000007f04037812 */ /* 0x000fe400078ec0ff */
[----:B------:R-:W-:Y:S01]  /*3470*/  ISETP.LT.AND P4, PT, R2, UR7, !P0 ;  /* 0x0000000702007c0c */ /* 0x000fe2000c781270 */
[----:B------:R-:W-:Y:S01]  /*3480*/  IMAD R56, R5, 0x8, R0 ;  /* 0x0000000805387824 */ /* 0x000fe200078e0200 */
[----:B------:R-:W-:Y:S01]  /*3490*/  LEA R3, R3, UR12, 0x4 ;  /* 0x0000000c03037c11 */ /* 0x000fe2000f8e20ff */
[----:B------:R-:W-:Y:S01]  /*34a0*/  IMAD R2, R100, UR4, RZ ;  /* 0x0000000464027c24 */ /* 0x000fe2000f8e02ff */
[----:B------:R-:W-:Y:S01]  /*34b0*/  ULDC.64 UR4, c[0x0][0x220] ;  /* 0x0000880000047ab9 */ /* 0x000fe20000000a00 */
[----:B------:R-:W-:Y:S01]  /*34c0*/  IMAD R5, R101, UR6, RZ ;  /* 0x0000000665057c24 */ /* 0x000fe2000f8e02ff */
[----:B------:R-:W-:Y:S01]  /*34d0*/  STSM.16.M88.4 [R56], R8 ;  /* 0x0000000838007844 */ /* 0x000fe20000000200 */
[----:B------:R-:W-:Y:S01]  /*34e0*/  BAR.SYNC.DEFER_BLOCKING 0x0 ;  /* 0x0000000000007b1d */ /* 0x000fe20000010000 */
[----:B------:R-:W-:-:S04]  /*34f0*/  LEA R0, P3, R2, UR4, 0x1 ;  /* 0x0000000402007c11 */ /* 0x000fc8000f8608ff */
[----:B------:R-:W-:Y:S02]  /*3500*/  LEA.HI.X.SX32 R2, R2, UR5, 0x1, P3 ;  /* 0x0000000502027c11 */ /* 0x000fe400098f0eff */
[----:B------:R-:W-:Y:S01]  /*3510*/  ISETP.LT.AND P3, PT, R101, UR7, !P0 ;  /* 0x0000000765007c0c */ /* 0x000fe2000c761270 */
[----:B------:R-:W0:Y:S01]  /*3520*/  LDS.128 R60, [R3] ;  /* 0x00000000033c7984 */ /* 0x000e220000000c00 */
[----:B------:R-:W-:Y:S06]  /*3530*/  BAR.SYNC.DEFER_BLOCKING 0x0 ;  /* 0x0000000000007b1d */ /* 0x000fec0000010000 */
[----:B------:R1:W-:Y:S02]  /*3540*/  STSM.16.M88.4 [R56], R28 ;  /* 0x0000001c38007844 */ /* 0x0003e40000000200 */
[----:B------:R-:W-:Y:S01]  /*3550*/  BAR.SYNC.DEFER_BLOCKING 0x0 ;  /* 0x0000000000007b1d */ /* 0x000fe20000010000 */
[C---:B-1----:R-:W-:Y:S01]  /*3560*/  LEA R28, P6, R5.reuse, R0, 0x1 ;  /* 0x00000000051c7211 */ /* 0x042fe200078c08ff */
[----:B------:R-:W-:-:S03]  /*3570*/  VIADD R31, R5, UR6 ;  /* 0x00000006051f7c36 */ /* 0x000fc60008000000 */
[----:B------:R-:W-:Y:S02]  /*3580*/  LEA.HI.X.SX32 R29, R5, R2, 0x1, P6 ;  /* 0x00000002051d7211 */ /* 0x000fe400030f0eff */
[----:B------:R-:W-:Y:S01]  /*3590*/  LEA R30, P6, R31, R0, 0x1 ;  /* 0x000000001f1e7211 */ /* 0x000fe200078c08ff */
[----:B------:R-:W1:Y:S01]  /*35a0*/  LDS.128 R24, [R3] ;  /* 0x0000000003187984 */ /* 0x000e620000000c00 */
[----:B------:R-:W-:Y:S06]  /*35b0*/  BAR.SYNC.DEFER_BLOCKING 0x0 ;  /* 0x0000000000007b1d */ /* 0x000fec0000010000 */
[----:B------:R2:W-:Y:S02]  /*35c0*/  STSM.16.M88.4 [R56], R32 ;  /* 0x0000002038007844 */ /* 0x0005e40000000200 */
[----:B------:R-:W-:Y:S01]  /*35d0*/  BAR.SYNC.DEFER_BLOCKING 0x0 ;  /* 0x0000000000007b1d */ /* 0x000fe20000010000 */
[----:B--2---:R-:W-:-:S02]  /*35e0*/  VIADD R32, R101, 0x5 ;  /* 0x0000000565207836 */ /* 0x004fc40000000000 */
[C---:B------:R-:W-:Y:S01]  /*35f0*/  VIADD R33, R31.reuse, UR6 ;  /* 0x000000061f217c36 */ /* 0x040fe20008000000 */
[----:B------:R-:W-:Y:S01]  /*3600*/  LEA.HI.X.SX32 R31, R31, R2, 0x1, P6 ;  /* 0x000000021f1f7211 */ /* 0x000fe200030f0eff */
[----:B------:R-:W-:Y:S02]  /*3610*/  VIADD R34, R101, 0x6 ;  /* 0x0000000665227836 */ /* 0x000fe40000000000 */
[----:B------:R-:W-:Y:S01]  /*3620*/  VIADD R35, R33, UR6 ;  /* 0x0000000621237c36 */ /* 0x000fe20008000000 */
[----:B------:R-:W2:Y:S01]  /*3630*/  LDS.128 R20, [R3] ;  /* 0x0000000003147984 */ /* 0x000ea20000000c00 */
[----:B------:R-:W-:Y:S06]  /*3640*/  BAR.SYNC.DEFER_BLOCKING 0x0 ;  /* 0x0000000000007b1d */ /* 0x000fec0000010000 */
[----:B------:R0:W-:Y:S02]  /*3650*/  STSM.16.M88.4 [R56], R36 ;  /* 0x0000002438007844 */ /* 0x0001e40000000200 */
[----:B------:R-:W-:Y:S01]  /*3660*/  BAR.SYNC.DEFER_BLOCKING 0x0 ;  /* 0x0000000000007b1d */ /* 0x000fe20000010000 */
[----:B0-----:R-:W-:Y:S01]  /*3670*/  PRMT R36, R60, 0x7632, R36 ;  /* 0x000076323c247816 */ /* 0x001fe20000000024 */
[----:B------:R-:W-:Y:S01]  /*3680*/  VIADD R37, R35, UR6 ;  /* 0x0000000623257c36 */ /* 0x000fe20008000000 */
[----:B------:R-:W-:-:S02]  /*3690*/  PRMT R38, R61, 0x7632, R38 ;  /* 0x000076323d267816 */ /* 0x000fc40000000026 */
[----:B------:R-:W-:Y:S01]  /*36a0*/  PRMT R39, R62, 0x7632, R39 ;  /* 0x000076323e277816 */ /* 0x000fe20000000027 */
[----:B------:R-:W0:Y:S02]  /*36b0*/  LDS.128 R16, [R3] ;  /* 0x0000000003107984 */ /* 0x000e240000000c00 */
[----:B------:R-:W-:Y:S06]  /*36c0*/  BAR.SYNC.DEFER_BLOCKING 0x0 ;  /* 0x0000000000007b1d */ /* 0x000fec0000010000 */
[----:B------:R-:W-:Y:S02]  /*36d0*/  STSM.16.M88.4 [R56], R40 ;  /* 0x0000002838007844 */ /* 0x000fe40000000200 */
[----:B------:R-:W-:Y:S06]  /*36e0*/  BAR.SYNC.DEFER_BLOCKING 0x0 ;  /* 0x0000000000007b1d */ /* 0x000fec0000010000 */
[----:B------:R-:W3:Y:S02]  /*36f0*/  LDS.128 R12, [R3] ;  /* 0x00000000030c7984 */ /* 0x000ee40000000c00 */
[----:B------:R-:W-:Y:S06]  /*3700*/  BAR.SYNC.DEFER_BLOCKING 0x0 ;  /* 0x0000000000007b1d */ /* 0x000fec0000010000 */
[----:B------:R-:W-:Y:S02]  /*3710*/  STSM.16.M88.4 [R56], R44 ;  /* 0x0000002c38007844 */ /* 0x000fe40000000200 */
[----:B------:R-:W-:Y:S06]  /*3720*/  BAR.SYNC.DEFER_BLOCKING 0x0 ;  /* 0x0000000000007b1d */ /* 0x000fec0000010000 */
[----:B------:R-:W4:Y:S02]  /*3730*/  LDS.128 R8, [R3] ;  /* 0x0000000003087984 */ /* 0x000f240000000c00 */
[----:B------:R-:W-:Y:S06]  /*3740*/  BAR.SYNC.DEFER_BLOCKING 0x0 ;  /* 0x0000000000007b1d */ /* 0x000fec0000010000 */
[----:B------:R-:W-:Y:S02]  /*3750*/  STSM.16.M88.4 [R56], R48 ;  /* 0x0000003038007844 */ /* 0x000fe40000000200 */
[----:B------:R-:W-:Y:S06]  /*3760*/  BAR.SYNC.DEFER_BLOCKING 0x0 ;  /* 0x0000000000007b1d */ /* 0x000fec0000010000 */
[----:B------:R-:W5:Y:S02]  /*3770*/  LDS.128 R4, [R3] ;  /* 0x0000000003047984 */ /* 0x000f640000000c00 */
[----:B------:R-:W-:Y:S06]  /*3780*/  BAR.SYNC.DEFER_BLOCKING 0x0 ;  /* 0x0000000000007b1d */ /* 0x000fec0000010000 */
[----:B------:R-:W-:Y:S02]  /*3790*/  STSM.16.M88.4 [R56], R52 ;  /* 0x0000003438007844 */ /* 0x000fe40000000200 */
[----:B------:R-:W-:Y:S06]  /*37a0*/  BAR.SYNC.DEFER_BLOCKING 0x0 ;  /* 0x0000000000007b1d */ /* 0x000fec0000010000 */
[----:B------:R1:W-:Y:S01]  /*37b0*/  @P3 STG.E.U16 desc[UR14][R28.64], R60 ;  /* 0x0000003c1c003986 */ /* 0x0003e2000c10150e */
[----:B------:R-:W-:-:S02]  /*37c0*/  ISETP.LT.AND P3, PT, R32, UR7, !P0 ;  /* 0x0000000720007c0c */ /* 0x000fc4000c761270 */
[C---:B------:R-:W-:Y:S01]  /*37d0*/  LEA R32, P6, R33.reuse, R0, 0x1 ;  /* 0x0000000021207211 */ /* 0x040fe200078c08ff */
[----:B------:R2:W-:Y:S01]  /*37e0*/  @P2 STG.E.U16 desc[UR14][R30.64], R36 ;  /* 0x000000241e002986 */ /* 0x0005e2000c10150e */
[----:B------:R-:W-:Y:S02]  /*37f0*/  ISETP.LT.AND P2, PT, R34, UR7, !P0 ;  /* 0x0000000722007c0c */ /* 0x000fe4000c741270 */
[----:B------:R-:W-:Y:S01]  /*3800*/  LEA.HI.X.SX32 R33, R33, R2, 0x1, P6 ;  /* 0x0000000221217211 */ /* 0x000fe200030f0eff */
[----:B-1----:R-:W-:Y:S01]  /*3810*/  VIADD R29, R101, 0x7 ;  /* 0x00000007651d7836 */ /* 0x002fe20000000000 */
[----:B------:R-:W-:-:S03]  /*3820*/  LEA R28, P6, R35, R0, 0x1 ;  /* 0x00000000231c7211 */ /* 0x000fc600078c08ff */
[----:B------:R1:W-:Y:S01]  /*3830*/  @P1 STG.E.U16 desc[UR14][R32.64], R61 ;  /* 0x0000003d20001986 */ /* 0x0003e2000c10150e */
[----:B--2---:R-:W-:Y:S01]  /*3840*/  VIADD R30, R101, 0x8 ;  /* 0x00000008651e7836 */ /* 0x004fe20000000000 */
[----:B------:R-:W-:Y:S01]  /*3850*/  ISETP.LT.AND P1, PT, R29, UR7, !P0 ;  /* 0x000000071d007c0c */ /* 0x000fe2000c721270 */
[----:B------:R-:W-:Y:S01]  /*3860*/  VIADD R31, R37, UR6 ;  /* 0x00000006251f7c36 */ /* 0x000fe20008000000 */
[----:B------:R-:W-:Y:S01]  /*3870*/  LEA.HI.X.SX32 R29, R35, R2, 0x1, P6 ;  /* 0x00000002231d7211 */ /* 0x000fe200030f0eff */
[----:B------:R-:W-:Y:S01]  /*3880*/  VIADD R36, R101, 0xa ;  /* 0x0000000a65247836 */ /* 0x000fe20000000000 */
[----:B------:R-:W-:-:S03]  /*3890*/  LEA R34, P6, R37, R0, 0x1 ;  /* 0x0000000025227211 */ /* 0x000fc600078c08ff */
[----:B------:R2:W-:Y:S01]  /*38a0*/  @P5 STG.E.U16 desc[UR14][R28.64], R38 ;  /* 0x000000261c005986 */ /* 0x0005e2000c10150e */
[----:B------:R-:W-:Y:S01]  /*38b0*/  LEA.HI.X.SX32 R35, R37, R2, 0x1, P6 ;  /* 0x0000000225237211 */ /* 0x000fe200030f0eff */
[----:B-1----:R-:W-:Y:S01]  /*38c0*/  VIADD R32, R101, 0x9 ;  /* 0x0000000965207836 */ /* 0x002fe20000000000 */
[----:B------:R-:W-:Y:S01]  /*38d0*/  ISETP.LT.AND P5, PT, R30, UR7, !P0 ;  /* 0x000000071e007c0c */ /* 0x000fe2000c7a1270 */
[C---:B------:R-:W-:Y:S01]  /*38e0*/  VIADD R33, R31.reuse, UR6 ;  /* 0x000000061f217c36 */ /* 0x040fe20008000000 */
[----:B------:R-:W-:Y:S01]  /*38f0*/  LEA R30, P6, R31, R0, 0x1 ;  /* 0x000000001f1e7211 */ /* 0x000fe200078c08ff */
[----:B------:R1:W-:Y:S01]  /*3900*/  @P4 STG.E.U16 desc[UR14][R34.64], R62 ;  /* 0x0000003e22004986 */ /* 0x0003e2000c10150e */
[----:B------:R-:W-:Y:S01]  /*3910*/  ISETP.LT.AND P4, PT, R32, UR7, !P0 ;  /* 0x0000000720007c0c */ /* 0x000fe2000c781270 */
[----:B------:R-:W-:Y:S01]  /*3920*/  VIADD R37, R33, UR6 ;  /* 0x0000000621257c36 */ /* 0x000fe20008000000 */
[----:B------:R-:W-:Y:S02]  /*3930*/  LEA.HI.X.SX32 R31, R31, R2, 0x1, P6 ;  /* 0x000000021f1f7211 */ /* 0x000fe400030f0eff */
[----:B------:R-:W-:Y:S01]  /*3940*/  LEA R32, P6, R33, R0, 0x1 ;  /* 0x0000000021207211 */ /* 0x000fe200078c08ff */
[----:B--2---:R-:W-:Y:S01]  /*3950*/  VIADD R29, R101, 0xb ;  /* 0x0000000b651d7836 */ /* 0x004fe20000000000 */
[----:B------:R-:W-:Y:S01]  /*3960*/  PRMT R38, R24, 0x7632, R38 ;  /* 0x0000763218267816 */ /* 0x000fe20000000026 */
[----:B------:R2:W-:Y:S01]  /*3970*/  @P3 STG.E.U16 desc[UR14][R30.64], R39 ;  /* 0x000000271e003986 */ /* 0x0005e2000c10150e */
[----:B------:R-:W-:-:S02]  /*3980*/  LEA.HI.X.SX32 R33, R33, R2, 0x1, P6 ;  /* 0x0000000221217211 */ /* 0x000fc400030f0eff */
[C---:B------:R-:W-:Y:S01]  /*3990*/  LEA R28, P6, R37.reuse, R0, 0x1 ;  /* 0x00000000251c7211 */ /* 0x040fe200078c08ff */
[----:B-1----:R-:W-:Y:S01]  /*39a0*/  VIADD R35, R37, UR6 ;  /* 0x0000000625237c36 */ /* 0x002fe20008000000 */
[----:B------:R-:W-:Y:S01]  /*39b0*/  ISETP.LT.AND P3, PT, R36, UR7, !P0 ;  /* 0x0000000724007c0c */ /* 0x000fe2000c761270 */
[----:B------:R1:W-:Y:S01]  /*39c0*/  @P2 STG.E.U16 desc[UR14][R32.64], R63 ;  /* 0x0000003f20002986 */ /* 0x0003e2000c10150e */
[----:B------:R-:W-:Y:S01]  /*39d0*/  ISETP.LT.AND P2, PT, R29, UR7, !P0 ;  /* 0x000000071d007c0c */ /* 0x000fe2000c741270 */
[----:B------:R-:W-:Y:S01]  /*39e0*/  VIADD R36, R101, 0xe ;  /* 0x0000000e65247836 */ /* 0x000fe20000000000 */
[----:B------:R-:W-:Y:S02]  /*39f0*/  LEA.HI.X.SX32 R29, R37, R2, 0x1, P6 ;  /* 0x00000002251d7211 */ /* 0x000fe400030f0eff */
[----:B------:R-:W-:Y:S01]  /*3a00*/  PRMT R37, R63, 0x7632, R37 ;  /* 0x000076323f257816 */ /* 0x000fe20000000025 */
[----:B--2---:R-:W-:Y:S01]  /*3a10*/  VIADD R30, R101, 0xc ;  /* 0x0000000c651e7836 */ /* 0x004fe20000000000 */
[C---:B------:R-:W-:Y:S01]  /*3a20*/  LEA R34, P6, R35.reuse, R0, 0x1 ;  /* 0x0000000023227211 */ /* 0x040fe200078c08ff */
[----:B------:R-:W-:-:S02]  /*3a30*/  VIADD R31, R35, UR6 ;  /* 0x00000006231f7c36 */ /* 0x000fc40008000000 */
[----:B------:R2:W-:Y:S01]  /*3a40*/  @P1 STG.E.U16 desc[UR14][R28.64], R37 ;  /* 0x000000251c001986 */ /* 0x0005e2000c10150e */
[----:B------:R-:W-:Y:S01]  /*3a50*/  LEA.HI.X.SX32 R35, R35, R2, 0x1, P6 ;  /* 0x0000000223237211 */ /* 0x000fe200030f0eff */
[----:B-1----:R-:W-:Y:S01]  /*3a60*/  VIADD R32, R101, 0xd ;  /* 0x0000000d65207836 */ /* 0x002fe20000000000 */
[----:B------:R-:W-:Y:S01]  /*3a70*/  ISETP.LT.AND P1, PT, R30, UR7, !P0 ;  /* 0x000000071e007c0c */ /* 0x000fe2000c721270 */
[C---:B------:R-:W-:Y:S01]  /*3a80*/  VIADD R33, R31.reuse, UR6 ;  /* 0x000000061f217c36 */ /* 0x040fe20008000000 */
[C---:B------:R-:W-:Y:S01]  /*3a90*/  LEA R30, P6, R31.reuse, R0, 0x1 ;  /* 0x000000001f1e7211 */ /* 0x040fe200078c08ff */
[----:B------:R1:W-:Y:S01]  /*3aa0*/  @P5 STG.E.U16 desc[UR14][R34.64], R24 ;  /* 0x0000001822005986 */ /* 0x0003e2000c10150e */
[----:B------:R-:W-:Y:S02]  /*3ab0*/  ISETP.LT.AND P5, PT, R32, UR7, !P0 ;  /* 0x0000000720007c0c */ /* 0x000fe4000c7a1270 */
[----:B------:R-:W-:Y:S02]  /*3ac0*/  LEA.HI.X.SX32 R31, R31, R2, 0x1, P6 ;  /* 0x000000021f1f7211 */ /* 0x000fe400030f0eff */
[C---:B------:R-:W-:Y:S01]  /*3ad0*/  LEA R32, P6, R33.reuse, R0, 0x1 ;  /* 0x0000000021207211 */ /* 0x040fe200078c08ff */
[----:B--2---:R-:W-:-:S02]  /*3ae0*/  VIADD R29, R33, UR6 ;  /* 0x00000006211d7c36 */ /* 0x004fc40008000000 */
[----:B------:R2:W-:Y:S01]  /*3af0*/  @P4 STG.E.U16 desc[UR14][R30.64], R38 ;  /* 0x000000261e004986 */ /* 0x0005e2000c10150e */
[----:B------:R-:W-:Y:S02]  /*3b00*/  LEA.HI.X.SX32 R33, R33, R2, 0x1, P6 ;  /* 0x0000000221217211 */ /* 0x000fe400030f0eff */
[----:B------:R-:W-:Y:S01]  /*3b10*/  LEA R28, P6, R29, R0, 0x1 ;  /* 0x000000001d1c7211 */ /* 0x000fe200078c08ff */
[----:B-1----:R-:W-:Y:S01]  /*3b20*/  VIADD R24, R101, 0xf ;  /* 0x0000000f65187836 */ /* 0x002fe20000000000 */
[----:B------:R-:W-:Y:S01]  /*3b30*/  ISETP.LT.AND P4, PT, R36, UR7, !P0 ;  /* 0x0000000724007c0c */ /* 0x000fe2000c781270 */
[C---:B------:R-:W-:Y:S01]  /*3b40*/  VIADD R35, R29.reuse, UR6 ;  /* 0x000000061d237c36 */ /* 0x040fe20008000000 */
[----:B------:R1:W-:Y:S01]  /*3b50*/  @P3 STG.E.U16 desc[UR14][R32.64], R25 ;  /* 0x0000001920003986 */ /* 0x0003e2000c10150e */
[----:B------:R-:W-:Y:S02]  /*3b60*/  LEA.HI.X.SX32 R29, R29, R2, 0x1, P6 ;  /* 0x000000021d1d7211 */ /* 0x000fe400030f0eff */
[----:B------:R-:W-:Y:S01]  /*3b70*/  ISETP.LT.AND P3, PT, R24, UR7, !P0 ;  /* 0x0000000718007c0c */ /* 0x000fe2000c761270 */
[----:B------:R-:W-:Y:S01]  /*3b80*/  VIADD R24, R101, 0x10 ;  /* 0x0000001065187836 */ /* 0x000fe20000000000 */
[C---:B------:R-:W-:Y:S01]  /*3b90*/  LEA R34, P6, R35.reuse, R0, 0x1 ;  /* 0x0000000023227211 */ /* 0x040fe200078c08ff */
[----:B--2---:R-:W-:-:S03]  /*3ba0*/  VIADD R31, R35, UR6 ;  /* 0x00000006231f7c36 */ /* 0x004fc60008000000 */
[----:B------:R-:W-:Y:S02]  /*3bb0*/  LEA.HI.X.SX32 R35, R35, R2, 0x1, P6 ;  /* 0x0000000223237211 */ /* 0x000fe400030f0eff */
[----:B------:R-:W-:Y:S01]  /*3bc0*/  LEA R30, P6, R31, R0, 0x1 ;  /* 0x000000001f1e7211 */ /* 0x000fe200078c08ff */
[----:B-1----:R-:W-:Y:S01]  /*3bd0*/  VIADD R32, R101, 0x12 ;  /* 0x0000001265207836 */ /* 0x002fe20000000000 */
[----:B------:R-:W-:Y:S01]  /*3be0*/  PRMT R33, R25, 0x7632, R33 ;  /* 0x0000763219217816 */ /* 0x000fe20000000021 */
[C---:B------:R-:W-:Y:S01]  /*3bf0*/  VIADD R25, R31.reuse, UR6 ;  /* 0x000000061f197c36 */ /* 0x040fe20008000000 */
[----:B------:R-:W-:-:S03]  /*3c00*/  LEA.HI.X.SX32 R31, R31, R2, 0x1, P6 ;  /* 0x000000021f1f7211 */ /* 0x000fc600030f0eff */
[----:B------:R1:W-:Y:S01]  /*3c10*/  @P2 STG.E.U16 desc[UR14][R28.64], R33 ;  /* 0x000000211c002986 */ /* 0x0003e2000c10150e */
[----:B------:R-:W-:Y:S01]  /*3c20*/  ISETP.LT.AND P2, PT, R24, UR7, !P0 ;  /* 0x0000000718007c0c */ /* 0x000fe2000c741270 */
[----:B------:R-:W-:Y:S02]  /*3c30*/  VIADD R24, R101, 0x11 ;  /* 0x0000001165187836 */ /* 0x000fe40000000000 */
[----:B------:R2:W-:Y:S03]  /*3c40*/  @P1 STG.E.U16 desc[UR14][R34.64], R26 ;  /* 0x0000001a22001986 */ /* 0x0005e6000c10150e */
[----:B------:R-:W-:Y:S02]  /*3c50*/  ISETP.LT.AND P1, PT, R24, UR7, !P0 ;  /* 0x0000000718007c0c */ /* 0x000fe4000c721270 */
[C---:B------:R-:W-:Y:S01]  /*3c60*/  LEA R24, P6, R25.reuse, R0, 0x1 ;  /* 0x0000000019187211 */ /* 0x040fe200078c08ff */
[----:B-1----:R-:W-:-:S03]  /*3c70*/  VIADD R29, R25, UR6 ;  /* 0x00000006191d7c36 */ /* 0x002fc60008000000 */
[----:B------:R-:W-:Y:S02]  /*3c80*/  LEA.HI.X.SX32 R25, R25, R2, 0x1, P6 ;  /* 0x0000000219197211 */ /* 0x000fe400030f0eff */
[----:B--2---:R-:W-:Y:S01]  /*3c90*/  PRMT R35, R26, 0x7632, R35 ;  /* 0x000076321a237816 */ /* 0x004fe20000000023 */
[C---:B------:R-:W-:Y:S01]  /*3ca0*/  VIADD R33, R29.reuse, UR6 ;  /* 0x000000061d217c36 */ /* 0x040fe20008000000 */
[----:B------:R-:W-:Y:S01]  /*3cb0*/  LEA R28, P6, R29, R0, 0x1 ;  /* 0x000000001d1c7211 */ /* 0x000fe200078c08ff */
[----:B------:R-:W-:Y:S01]  /*3cc0*/  VIADD R26, R101, 0x13 ;  /* 0x00000013651a7836 */ /* 0x000fe20000000000 */
[----:B------:R-:W-:Y:S01]  /*3cd0*/  PRMT R34, R27, 0x7632, R34 ;  /* 0x000076321b227816 */ /* 0x000fe20000000022 */
[----:B------:R1:W-:Y:S01]  /*3ce0*/  @P5 STG.E.U16 desc[UR14][R30.64], R35 ;  /* 0x000000231e005986 */ /* 0x0003e2000c10150e */
[----:B------:R-:W-:Y:S02]  /*3cf0*/  ISETP.LT.AND P5, PT, R32, UR7, !P0 ;  /* 0x0000000720007c0c */ /* 0x000fe4000c7a1270 */
[----:B------:R-:W-:Y:S01]  /*3d00*/  LEA.HI.X.SX32 R29, R29, R2, 0x1, P6 ;  /* 0x000000021d1d7211 */ /* 0x000fe200030f0eff */
[----:B------:R2:W-:Y:S01]  /*3d10*/  @P4 STG.E.U16 desc[UR14][R24.64], R27 ;  /* 0x0000001b18004986 */ /* 0x0005e2000c10150e */
[----:B------:R-:W-:-:S02]  /*3d20*/  LEA R32, P6, R33, R0, 0x1 ;  /* 0x0000000021207211 */ /* 0x000fc400078c08ff */
[----:B------:R-:W-:Y:S01]  /*3d30*/  ISETP.LT.AND P4, PT, R26, UR7, !P0 ;  /* 0x000000071a007c0c */ /* 0x000fe2000c781270 */
[----:B------:R-:W-:Y:S01]  /*3d40*/  VIADD R26, R101, 0x14 ;  /* 0x00000014651a7836 */ /* 0x000fe20000000000 */
[----:B------:R0:W-:Y:S01]  /*3d50*/  @P3 STG.E.U16 desc[UR14][R28.64], R34 ;  /* 0x000000221c003986 */ /* 0x0001e2000c10150e */
[C---:B-1----:R-:W-:Y:S01]  /*3d60*/  VIADD R31, R33.reuse, UR6 ;  /* 0x00000006211f7c36 */ /* 0x042fe20008000000 */
[----:B------:R-:W-:Y:S02]  /*3d70*/  LEA.HI.X.SX32 R33, R33, R2, 0x1, P6 ;  /* 0x0000000221217211 */ /* 0x000fe400030f0eff */
[----:B------:R-:W-:Y:S01]  /*3d80*/  ISETP.LT.AND P3, PT, R26, UR7, !P0 ;  /* 0x000000071a007c0c */ /* 0x000fe2000c761270 */
[----:B--2---:R-:W-:Y:S01]  /*3d90*/  VIADD R24, R101, 0x15 ;  /* 0x0000001565187836 */ /* 0x004fe20000000000 */
[C---:B------:R-:W-:Y:S01]  /*3da0*/  LEA R30, P6, R31.reuse, R0, 0x1 ;  /* 0x000000001f1e7211 */ /* 0x040fe200078c08ff */
[----:B------:R-:W-:Y:S01]  /*3db0*/  VIADD R25, R31, UR6 ;  /* 0x000000061f197c36 */ /* 0x000fe20008000000 */
[----:B------:R1:W-:Y:S01]  /*3dc0*/  @P2 STG.E.U16 desc[UR14][R32.64], R20 ;  /* 0x0000001420002986 */ /* 0x0003e2000c10150e */
[----:B------:R-:W-:Y:S01]  /*3dd0*/  VIADD R26, R101, 0x16 ;  /* 0x00000016651a7836 */ /* 0x000fe20000000000 */
[----:B------:R-:W-:Y:S01]  /*3de0*/  LEA.HI.X.SX32 R31, R31, R2, 0x1, P6 ;  /* 0x000000021f1f7211 */ /* 0x000fe200030f0eff */
[----:B------:R-:W-:Y:S01]  /*3df0*/  VIADD R27, R25, UR6 ;  /* 0x00000006191b7c36 */ /* 0x000fe20008000000 */
[----:B------:R-:W-:-:S02]  /*3e00*/  ISETP.LT.AND P2, PT, R24, UR7, !P0 ;  /* 0x0000000718007c0c */ /* 0x000fc4000c741270 */
[----:B------:R-:W-:Y:S01]  /*3e10*/  LEA R24, P6, R25, R0, 0x1 ;  /* 0x0000000019187211 */ /* 0x000fe200078c08ff */
[----:B0-----:R-:W-:-:S03]  /*3e20*/  VIADD R29, R27, UR6 ;  /* 0x000000061b1d7c36 */ /* 0x001fc60008000000 */
[----:B------:R-:W-:Y:S02]  /*3e30*/  LEA.HI.X.SX32 R25, R25, R2, 0x1, P6 ;  /* 0x0000000219197211 */ /* 0x000fe400030f0eff */
[----:B-1----:R-:W-:Y:S01]  /*3e40*/  PRMT R33, R20, 0x7632, R33 ;  /* 0x0000763214217816 */ /* 0x002fe20000000021 */
[----:B------:R-:W-:-:S04]  /*3e50*/  VIADD R20, R101, 0x17 ;  /* 0x0000001765147836 */ /* 0x000fc80000000000 */
[----:B------:R0:W-:Y:S01]  /*3e60*/  @P1 STG.E.U16 desc[UR14][R30.64], R33 ;  /* 0x000000211e001986 */ /* 0x0001e2000c10150e */
[----:B------:R-:W-:Y:S02]  /*3e70*/  ISETP.LT.AND P1, PT, R26, UR7, !P0 ;  /* 0x000000071a007c0c */ /* 0x000fe4000c721270 */
[----:B------:R-:W-:Y:S01]  /*3e80*/  LEA R26, P6, R27, R0, 0x1 ;  /* 0x000000001b1a7211 */ /* 0x000fe200078c08ff */
[----:B------:R1:W-:Y:S01]  /*3e90*/  @P5 STG.E.U16 desc[UR14][R24.64], R21 ;  /* 0x0000001518005986 */ /* 0x0003e2000c10150e */
[----:B------:R-:W-:Y:S01]  /*3ea0*/  ISETP.LT.AND P5, PT, R20, UR7, !P0 ;  /* 0x0000000714007c0c */ /* 0x000fe2000c7a1270 */
[----:B------:R-:W-:Y:S01]  /*3eb0*/  VIADD R20, R101, 0x18 ;  /* 0x0000001865147836 */ /* 0x000fe20000000000 */
[----:B------:R-:W-:Y:S02]  /*3ec0*/  LEA.HI.X.SX32 R27, R27, R2, 0x1, P6 ;  /* 0x000000021b1b7211 */ /* 0x000fe400030f0eff */
[C---:B------:R-:W-:Y:S01]  /*3ed0*/  LEA R28, P6, R29.reuse, R0, 0x1 ;  /* 0x000000001d1c7211 */ /* 0x040fe200078c08ff */
[----:B0-----:R-:W-:-:S03]  /*3ee0*/  VIADD R31, R29, UR6 ;  /* 0x000000061d1f7c36 */ /* 0x001fc60008000000 */
[----:B------:R-:W-:Y:S02]  /*3ef0*/  LEA.HI.X.SX32 R29, R29, R2, 0x1, P6 ;  /* 0x000000021d1d7211 */ /* 0x000fe400030f0eff */
[----:B-1----:R-:W-:Y:S01]  /*3f00*/  PRMT R25, R21, 0x7632, R25 ;  /* 0x0000763215197816 */ /* 0x002fe20000000019 */
[C---:B------:R-:W-:Y:S01]  /*3f10*/  VIADD R21, R31.reuse, UR6 ;  /* 0x000000061f157c36 */ /* 0x040fe20008000000 */
[----:B------:R-:W-:Y:S01]  /*3f20*/  LEA R30, P6, R31, R0, 0x1 ;  /* 0x000000001f1e7211 */ /* 0x000fe200078c08ff */
[C---:B------:R-:W-:Y:S02]  /*3f30*/  VIADD R24, R101.reuse, 0x1a ;  /* 0x0000001a65187836 */ /* 0x040fe40000000000 */
[----:B------:R0:W-:Y:S01]  /*3f40*/  @P4 STG.E.U16 desc[UR14][R26.64], R25 ;  /* 0x000000191a004986 */ /* 0x0001e2000c10150e */
[----:B------:R-:W-:Y:S01]  /*3f50*/  ISETP.LT.AND P4, PT, R20, UR7, !P0 ;  /* 0x0000000714007c0c */ /* 0x000fe2000c781270 */
[----:B------:R-:W-:Y:S01]  /*3f60*/  VIADD R20, R101, 0x19 ;  /* 0x0000001965147836 */ /* 0x000fe20000000000 */
[----:B------:R-:W-:Y:S01]  /*3f70*/  LEA.HI.X.SX32 R31, R31, R2, 0x1, P6 ;  /* 0x000000021f1f7211 */ /* 0x000fe200030f0eff */
[----:B------:R1:W-:Y:S03]  /*3f80*/  @P3 STG.E.U16 desc[UR14][R28.64], R22 ;  /* 0x000000161c003986 */ /* 0x0003e6000c10150e */
[----:B------:R-:W-:-:S02]  /*3f90*/  ISETP.LT.AND P3, PT, R20, UR7, !P0 ;  /* 0x0000000714007c0c */ /* 0x000fc4000c761270 */
[C---:B------:R-:W-:Y:S01]  /*3fa0*/  LEA R20, P6, R21.reuse, R0, 0x1 ;  /* 0x0000000015147211 */ /* 0x040fe200078c08ff */
[----:B0-----:R-:W-:-:S03]  /*3fb0*/  VIADD R25, R21, UR6 ;  /* 0x0000000615197c36 */ /* 0x001fc60008000000 */
[----:B------:R-:W-:Y:S02]  /*3fc0*/  LEA.HI.X.SX32 R21, R21, R2, 0x1, P6 ;  /* 0x0000000215157211 */ /* 0x000fe400030f0eff */
[----:B-1----:R-:W-:Y:S01]  /*3fd0*/  PRMT R29, R22, 0x7632, R29 ;  /* 0x00007632161d7816 */ /* 0x002fe2000000001d */
[----:B------:R-:W-:Y:S02]  /*3fe0*/  VIADD R27, R25, UR6 ;  /* 0x00000006191b7c36 */ /* 0x000fe40008000000 */
[----:B------:R-:W-:Y:S02]  /*3ff0*/  VIADD R22, R101, 0x1b ;  /* 0x0000001b65167836 */ /* 0x000fe40000000000 */
[----:B------:R0:W-:Y:S01]  /*4000*/  @P2 STG.E.U16 desc[UR14][R30.64], R29 ;  /* 0x0000001d1e002986 */ /* 0x0001e2000c10150e */
[----:B------:R-:W-:Y:S02]  /*4010*/  ISETP.LT.AND P2, PT, R24, UR7, !P0 ;  /* 0x0000000718007c0c */ /* 0x000fe4000c741270 */
[----:B------:R-:W-:Y:S01]  /*4020*/  LEA R24, P6, R25, R0, 0x1 ;  /* 0x0000000019187211 */ /* 0x000fe200078c08ff */
[----:B------:R1:W-:Y:S01]  /*4030*/  @P1 STG.E.U16 desc[UR14][R20.64], R23 ;  /* 0x0000001714001986 */ /* 0x0003e2000c10150e */
[----:B------:R-:W-:Y:S01]  /*4040*/  ISETP.LT.AND P1, PT, R22, UR7, !P0 ;  /* 0x0000000716007c0c */ /* 0x000fe2000c721270 */
[----:B------:R-:W-:Y:S01]  /*4050*/  VIADD R22, R101, 0x1c ;  /* 0x0000001c65167836 */ /* 0x000fe20000000000 */
[----:B------:R-:W-:-:S02]  /*4060*/  LEA.HI.X.SX32 R25, R25, R2, 0x1, P6 ;  /* 0x0000000219197211 */ /* 0x000fc400030f0eff */
[C---:B------:R-:W-:Y:S01]  /*4070*/  LEA R26, P6, R27.reuse, R0, 0x1 ;  /* 0x000000001b1a7211 */ /* 0x040fe200078c08ff */
[----:B0-----:R-:W-:Y:S01]  /*4080*/  VIADD R29, R27, UR6 ;  /* 0x000000061b1d7c36 */ /* 0x001fe20008000000 */
[----:B------:R-:W-:Y:S02]  /*4090*/  PRMT R30, R23, 0x7632, R30 ;  /* 0x00007632171e7816 */ /* 0x000fe4000000001e */
[----:B------:R-:W-:Y:S01]  /*40a0*/  LEA.HI.X.SX32 R27, R27, R2, 0x1, P6 ;  /* 0x000000021b1b7211 */ /* 0x000fe200030f0eff */
[----:B-1----:R-:W-:Y:S01]  /*40b0*/  VIADD R20, R101, 0x1d ;  /* 0x0000001d65147836 */ /* 0x002fe20000000000 */
[C---:B------:R-:W-:Y:S01]  /*40c0*/  LEA R28, P6, R29.reuse, R0, 0x1 ;  /* 0x000000001d1c7211 */ /* 0x040fe200078c08ff */
[----:B------:R-:W-:Y:S01]  /*40d0*/  VIADD R21, R29, UR6 ;  /* 0x000000061d157c36 */ /* 0x000fe20008000000 */
[----:B------:R0:W-:Y:S01]  /*40e0*/  @P5 STG.E.U16 desc[UR14][R24.64], R30 ;  /* 0x0000001e18005986 */ /* 0x0001e2000c10150e */
[----:B------:R-:W-:Y:S01]  /*40f0*/  ISETP.LT.AND P5, PT, R22, UR7, !P0 ;  /* 0x0000000716007c0c */ /* 0x000fe2000c7a1270 */
[----:B------:R-:W-:Y:S01]  /*4100*/  VIADD R22, R101, 0x1e ;  /* 0x0000001e65167836 */ /* 0x000fe20000000000 */
[----:B------:R-:W-:Y:S01]  /*4110*/  LEA.HI.X.SX32 R29, R29, R2, 0x1, P6 ;  /* 0x000000021d1d7211 */ /* 0x000fe200030f0eff */
[----:B------:R1:W-:Y:S01]  /*4120*/  @P4 STG.E.U16 desc[UR14][R26.64], R16 ;  /* 0x000000101a004986 */ /* 0x0003e2000c10150e */
[----:B------:R-:W-:Y:S01]  /*4130*/  ISETP.LT.AND P4, PT, R20, UR7, !P0 ;  /* 0x0000000714007c0c */ /* 0x000fe2000c781270 */
[C---:B------:R-:W-:Y:S01]  /*4140*/  VIADD R23, R21.reuse, UR6 ;  /* 0x0000000615177c36 */ /* 0x040fe20008000000 */
[----:B------:R-:W-:-:S04]  /*4150*/  LEA R20, P6, R21, R0, 0x1 ;  /* 0x0000000015147211 */ /* 0x000fc800078c08ff */
[----:B------:R-:W-:Y:S01]  /*4160*/  LEA.HI.X.SX32 R21, R21, R2, 0x1, P6 ;  /* 0x0000000215157211 */ /* 0x000fe200030f0eff */
[----:B0-----:R-:W-:Y:S01]  /*4170*/  VIADD R25, R23, UR6 ;  /* 0x0000000617197c36 */ /* 0x001fe20008000000 */
        /* <DEDUP_REMOVED lines=46> */
[----:B---3--:R1:W-:Y:S01]  /*4460*/  @P1 STG.E.U16 desc[UR14][R22.64], R12 ;  /* 0x0000000c16001986 */ /* 0x0083e2000c10150e */
        /* <DEDUP_REMOVED lines=51> */
[----:B----4-:R1:W-:Y:S01]  /*47a0*/  @P3 STG.E.U16 desc[UR14][R18.64], R8 ;  /* 0x0000000812003986 */ /* 0x0103e2000c10150e */
        /* <DEDUP_REMOVED lines=13> */
[----:B------:R-:W-:Y:S01]  /*4880*/  LEA.HI.X.SX32 R15, R15, R2, 0x1, P6 ;  /* 0x000000020f0f7211 */ /* 0x000fe200030f0eff */
[----:B------:R2:W3:Y:S01]  /*4890*/  LDS.128 R20, [R3] ;  /* 0x0000000003147984 */ /* 0x0004e20000000c00 */
        /* <DEDUP_REMOVED lines=11> */
[----:B------:R1:W-:Y:S01]  /*4950*/  @P4 STG.E.U16 desc[UR14][R16.64], R10 ;  /* 0x0000000a10004986 */ /* 0x0003e2000c10150e */
[----:B--2---:R-:W-:-:S02]  /*4960*/  VIADD R3, R101, 0x3a ;  /* 0x0000003a65037836 */ /* 0x004fc40000000000 */
[----:B------:R-:W-:Y:S02]  /*4970*/  ISETP.LT.AND P4, PT, R8, UR7, !P0 ;  /* 0x0000000708007c0c */ /* 0x000fe4000c781270 */
        /* <DEDUP_REMOVED lines=17> */
[C---:B-1----:R-:W-:Y:S01]  /*4a90*/  VIADD R11, R17.reuse, UR6 ;  /* 0x00000006110b7c36 */ /* 0x042fe20008000000 */
[----:B------:R-:W-:Y:S01]  /*4aa0*/  LEA R16, P6, R17, R0, 0x1 ;  /* 0x0000000011107211 */ /* 0x000fe200078c08ff */
[C---:B------:R-:W-:Y:S01]  /*4ab0*/  VIADD R9, R101.reuse, 0x35 ;  /* 0x0000003565097836 */ /* 0x040fe20000000000 */
[----:B------:R0:W-:Y:S01]  /*4ac0*/  @P1 STG.E.U16 desc[UR14][R12.64], R18 ;  /* 0x000000120c001986 */ /* 0x0001e2000c10150e */
[----:B------:R-:W-:Y:S01]  /*4ad0*/  ISETP.LT.AND P1, PT, R10, UR7, !P0 ;  /* 0x000000070a007c0c */ /* 0x000fe2000c721270 */
[----:B------:R-:W-:Y:S01]  /*4ae0*/  VIADD R10, R101, 0x36 ;  /* 0x00000036650a7836 */ /* 0x000fe20000000000 */
[----:B------:R-:W-:Y:S01]  /*4af0*/  LEA.HI.X.SX32 R17, R17, R2, 0x1, P6 ;  /* 0x0000000211117211 */ /* 0x000fe200030f0eff */
[----:B-----5:R1:W-:Y:S01]  /*4b00*/  @P5 STG.E.U16 desc[UR14][R14.64], R4 ;  /* 0x000000040e005986 */ /* 0x0203e2000c10150e */
[----:B------:R-:W-:-:S02]  /*4b10*/  LEA R8, P6, R11, R0, 0x1 ;  /* 0x000000000b087211 */ /* 0x000fc400078c08ff */
[----:B------:R-:W-:Y:S02]  /*4b20*/  ISETP.LT.AND P5, PT, R9, UR7, !P0 ;  /* 0x0000000709007c0c */ /* 0x000fe4000c7a1270 */
[C---:B------:R-:W-:Y:S01]  /*4b30*/  LEA.HI.X.SX32 R9, R11.reuse, R2, 0x1, P6 ;  /* 0x000000020b097211 */ /* 0x040fe200030f0eff */
[----:B------:R-:W-:-:S04]  /*4b40*/  VIADD R11, R11, UR6 ;  /* 0x000000060b0b7c36 */ /* 0x000fc80008000000 */
[----:B0-----:R-:W-:Y:S01]  /*4b50*/  VIADD R13, R11, UR6 ;  /* 0x000000060b0d7c36 */ /* 0x001fe20008000000 */
[----:B-1----:R-:W-:Y:S01]  /*4b60*/  PRMT R15, R4, 0x7632, R15 ;  /* 0x00007632040f7816 */ /* 0x002fe2000000000f */
[----:B------:R-:W-:Y:S01]  /*4b70*/  VIADD R4, R101, 0x37 ;  /* 0x0000003765047836 */ /* 0x000fe20000000000 */
[----:B------:R-:W-:-:S03]  /*4b80*/  PRMT R14, R5, 0x7632, R14 ;  /* 0x00007632050e7816 */ /* 0x000fc6000000000e */
        /* <DEDUP_REMOVED lines=9> */
[----:B------:R-:W-:Y:S01]  /*4c20*/  LEA.HI.X.SX32 R13, R13, R2, 0x1, P6 ;  /* 0x000000020d0d7211 */ /* 0x000fe200030f0eff */
[----:B------:R0:W-:Y:S01]  /*4c30*/  @P2 STG.E.U16 desc[UR14][R10.64], R14 ;  /* 0x0000000e0a002986 */ /* 0x0001e2000c10150e */
[----:B------:R-:W-:Y:S01]  /*4c40*/  ISETP.LT.AND P2, PT, R4, UR7, !P0 ;  /* 0x0000000704007c0c */ /* 0x000fe2000c741270 */
[----:B-1----:R-:W-:Y:S01]  /*4c50*/  VIADD R5, R101, 0x39 ;  /* 0x0000003965057836 */ /* 0x002fe20000000000 */
[C---:B------:R-:W-:Y:S01]  /*4c60*/  LEA R4, P6, R15.reuse, R0, 0x1 ;  /* 0x000000000f047211 */ /* 0x040fe200078c08ff */
[----:B------:R-:W-:Y:S01]  /*4c70*/  VIADD R9, R15, UR6 ;  /* 0x000000060f097c36 */ /* 0x000fe20008000000 */
[----:B------:R1:W-:Y:S02]  /*4c80*/  @P1 STG.E.U16 desc[UR14][R12.64], R6 ;  /* 0x000000060c001986 */ /* 0x0003e4000c10150e */
[----:B------:R-:W-:Y:S02]  /*4c90*/  ISETP.LT.AND P1, PT, R5, UR7, !P0 ;  /* 0x0000000705007c0c */ /* 0x000fe4000c721270 */
[----:B------:R-:W-:-:S02]  /*4ca0*/  LEA.HI.X.SX32 R5, R15, R2, 0x1, P6 ;  /* 0x000000020f057211 */ /* 0x000fc400030f0eff */
[----:B------:R-:W-:Y:S01]  /*4cb0*/  PRMT R15, R6, 0x7632, R15 ;  /* 0x00007632060f7816 */ /* 0x000fe2000000000f */
[C---:B0-----:R-:W-:Y:S01]  /*4cc0*/  VIADD R11, R9.reuse, UR6 ;  /* 0x00000006090b7c36 */ /* 0x041fe20008000000 */
[----:B------:R-:W-:Y:S02]  /*4cd0*/  LEA R8, P6, R9, R0, 0x1 ;  /* 0x0000000009087211 */ /* 0x000fe400078c08ff */
[----:B------:R-:W-:Y:S01]  /*4ce0*/  PRMT R14, R7, 0x7632, R14 ;  /* 0x00007632070e7816 */ /* 0x000fe2000000000e */
[----:B------:R0:W-:Y:S01]  /*4cf0*/  @P5 STG.E.U16 desc[UR14][R4.64], R15 ;  /* 0x0000000f04005986 */ /* 0x0001e2000c10150e */
[----:B-1----:R-:W-:Y:S01]  /*4d00*/  VIADD R13, R11, UR6 ;  /* 0x000000060b0d7c36 */ /* 0x002fe20008000000 */
[----:B------:R-:W-:Y:S02]  /*4d10*/  LEA.HI.X.SX32 R9, R9, R2, 0x1, P6 ;  /* 0x0000000209097211 */ /* 0x000fe400030f0eff */
[----:B------:R-:W-:Y:S02]  /*4d20*/  LEA R10, P6, R11, R0, 0x1 ;  /* 0x000000000b0a7211 */ /* 0x000fe400078c08ff */
[----:B------:R-:W-:Y:S01]  /*4d30*/  ISETP.LT.AND P5, PT, R3, UR7, !P0 ;  /* 0x0000000703007c0c */ /* 0x000fe2000c7a1270 */
[----:B------:R1:W-:Y:S01]  /*4d40*/  @P4 STG.E.U16 desc[UR14][R8.64], R7 ;  /* 0x0000000708004986 */ /* 0x0003e2000c10150e */
[----:B------:R-:W-:Y:S01]  /*4d50*/  LEA.HI.X.SX32 R11, R11, R2, 0x1, P6 ;  /* 0x000000020b0b7211 */ /* 0x000fe200030f0eff */
[----:B------:R-:W-:Y:S01]  /*4d60*/  VIADD R3, R101, 0x3b ;  /* 0x0000003b65037836 */ /* 0x000fe20000000000 */
[C---:B------:R-:W-:Y:S01]  /*4d70*/  LEA R12, P6, R13.reuse, R0, 0x1 ;  /* 0x000000000d0c7211 */ /* 0x040fe200078c08ff */
[----:B0-----:R-:W-:-:S02]  /*4d80*/  VIADD R5, R13, UR6 ;  /* 0x000000060d057c36 */ /* 0x001fc40008000000 */
[----:B------:R0:W-:Y:S01]  /*4d90*/  @P3 STG.E.U16 desc[UR14][R10.64], R14 ;  /* 0x0000000e0a003986 */ /* 0x0001e2000c10150e */
[----:B------:R-:W-:Y:S02]  /*4da0*/  LEA.HI.X.SX32 R13, R13, R2, 0x1, P6 ;  /* 0x000000020d0d7211 */ /* 0x000fe400030f0eff */
[----:B------:R-:W-:Y:S01]  /*4db0*/  ISETP.LT.AND P4, PT, R3, UR7, !P0 ;  /* 0x0000000703007c0c */ /* 0x000fe2000c781270 */
[----:B------:R-:W-:Y:S01]  /*4dc0*/  VIADD R3, R101, 0x3c ;  /* 0x0000003c65037836 */ /* 0x000fe20000000000 */
[C---:B------:R-:W-:Y:S01]  /*4dd0*/  LEA R4, P6, R5.reuse, R0, 0x1 ;  /* 0x0000000005047211 */ /* 0x040fe200078c08ff */
[C---:B-1----:R-:W-:Y:S01]  /*4de0*/  VIADD R7, R5.reuse, UR6 ;  /* 0x0000000605077c36 */ /* 0x042fe20008000000 */
[----:B---3--:R1:W-:Y:S02]  /*4df0*/  @P2 STG.E.U16 desc[UR14][R12.64], R20 ;  /* 0x000000140c002986 */ /* 0x0083e4000c10150e */
[----:B------:R-:W-:Y:S01]  /*4e00*/  LEA.HI.X.SX32 R5, R5, R2, 0x1, P6 ;  /* 0x0000000205057211 */ /* 0x000fe200030f0eff */
[C---:B------:R-:W-:Y:S01]  /*4e10*/  VIADD R9, R7.reuse, UR6 ;  /* 0x0000000607097c36 */ /* 0x040fe20008000000 */
[----:B------:R-:W-:-:S02]  /*4e20*/  LEA R6, P6, R7, R0, 0x1 ;  /* 0x0000000007067211 */ /* 0x000fc400078c08ff */
[----:B------:R-:W-:Y:S01]  /*4e30*/  ISETP.LT.AND P3, PT, R3, UR7, !P0 ;  /* 0x0000000703007c0c */ /* 0x000fe2000c761270 */
[----:B0-----:R-:W-:Y:S01]  /*4e40*/  VIADD R11, R9, UR6 ;  /* 0x00000006090b7c36 */ /* 0x001fe20008000000 */
[----:B------:R-:W-:Y:S01]  /*4e50*/  LEA.HI.X.SX32 R7, R7, R2, 0x1, P6 ;  /* 0x0000000207077211 */ /* 0x000fe200030f0eff */
[----:B------:R-:W-:Y:S02]  /*4e60*/  VIADD R3, R101, 0x3d ;  /* 0x0000003d65037836 */ /* 0x000fe40000000000 */
[C---:B------:R-:W-:Y:S01]  /*4e70*/  VIADD R15, R11.reuse, UR6 ;  /* 0x000000060b0f7c36 */ /* 0x040fe20008000000 */
[----:B-1----:R-:W-:Y:S02]  /*4e80*/  PRMT R13, R20, 0x7632, R13 ;  /* 0x00007632140d7816 */ /* 0x002fe4000000000d */
[-C--:B------:R-:W-:Y:S01]  /*4e90*/  LEA R10, P6, R11, R0.reuse, 0x1 ;  /* 0x000000000b0a7211 */ /* 0x080fe200078c08ff */
[----:B------:R-:W-:Y:S01]  /*4ea0*/  VIADD R17, R15, UR6 ;  /* 0x000000060f117c36 */ /* 0x000fe20008000000 */
[----:B------:R-:W-:Y:S01]  /*4eb0*/  ISETP.LT.AND P2, PT, R3, UR7, !P0 ;  /* 0x0000000703007c0c */ /* 0x000fe2000c741270 */
[----:B------:R0:W-:Y:S01]  /*4ec0*/  @P1 STG.E.U16 desc[UR14][R4.64], R13 ;  /* 0x0000000d04001986 */ /* 0x0001e2000c10150e */
[----:B------:R-:W-:Y:S01]  /*4ed0*/  LEA R8, P1, R9, R0, 0x1 ;  /* 0x0000000009087211 */ /* 0x000fe200078208ff */
[----:B------:R-:W-:Y:S01]  /*4ee0*/  VIADD R3, R101, 0x3e ;  /* 0x0000003e65037836 */ /* 0x000fe20000000000 */
[-C--:B------:R-:W-:Y:S01]  /*4ef0*/  LEA.HI.X.SX32 R11, R11, R2.reuse, 0x1, P6 ;  /* 0x000000020b0b7211 */ /* 0x080fe200030f0eff */
[----:B------:R-:W-:Y:S01]  /*4f00*/  VIADD R101, R101, 0x3f ;  /* 0x0000003f65657836 */ /* 0x000fe20000000000 */
[----:B------:R-:W-:Y:S01]  /*4f10*/  LEA.HI.X.SX32 R9, R9, R2, 0x1, P1 ;  /* 0x0000000209097211 */ /* 0x000fe200008f0eff */
[----:B------:R-:W-:Y:S01]  /*4f20*/  VIADD R19, R17, UR6 ;  /* 0x0000000611137c36 */ /* 0x000fe20008000000 */
[-C--:B------:R-:W-:Y:S01]  /*4f30*/  LEA R12, P6, R15, R0.reuse, 0x1 ;  /* 0x000000000f0c7211 */ /* 0x080fe200078c08ff */
[----:B------:R1:W-:Y:S01]  /*4f40*/  @P5 STG.E.U16 desc[UR14][R6.64], R21 ;  /* 0x0000001506005986 */ /* 0x0003e2000c10150e */
[----:B0-----:R-:W-:-:S02]  /*4f50*/  LEA R4, P1, R17, R0, 0x1 ;  /* 0x0000000011047211 */ /* 0x001fc400078208ff */
[-C--:B------:R-:W-:Y:S02]  /*4f60*/  LEA.HI.X.SX32 R13, R15, R2.reuse, 0x1, P6 ;  /* 0x000000020f0d7211 */ /* 0x080fe400030f0eff */
[----:B------:R-:W-:Y:S02]  /*4f70*/  LEA.HI.X.SX32 R5, R17, R2, 0x1, P1 ;  /* 0x0000000211057211 */ /* 0x000fe400008f0eff */
[----:B------:R-:W-:Y:S02]  /*4f80*/  ISETP.LT.AND P1, PT, R3, UR7, !P0 ;  /* 0x0000000703007c0c */ /* 0x000fe4000c721270 */
[----:B------:R-:W-:Y:S02]  /*4f90*/  ISETP.LT.AND P0, PT, R101, UR7, !P0 ;  /* 0x0000000765007c0c */ /* 0x000fe4000c701270 */
[----:B------:R-:W-:Y:S02]  /*4fa0*/  LEA R14, P6, R19, R0, 0x1 ;  /* 0x00000000130e7211 */ /* 0x000fe400078c08ff */
[----:B------:R-:W-:-:S02]  /*4fb0*/  PRMT R0, R21, 0x7632, R0 ;  /* 0x0000763215007816 */ /* 0x000fc40000000000 */
[----:B------:R-:W-:Y:S02]  /*4fc0*/  LEA.HI.X.SX32 R15, R19, R2, 0x1, P6 ;  /* 0x00000002130f7211 */ /* 0x000fe400030f0eff */
[----:B------:R-:W-:Y:S01]  /*4fd0*/  PRMT R2, R22, 0x7632, R2 ;  /* 0x0000763216027816 */ /* 0x000fe20000000002 */
[----:B------:R1:W-:Y:S04]  /*4fe0*/  @P4 STG.E.U16 desc[UR14][R8.64], R0 ;  /* 0x0000000008004986 */ /* 0x0003e8000c10150e */
[----:B------:R1:W-:Y:S04]  /*4ff0*/  @P3 STG.E.U16 desc[UR14][R10.64], R22 ;  /* 0x000000160a003986 */ /* 0x0003e8000c10150e */
[----:B------:R1:W-:Y:S04]  /*5000*/  @P2 STG.E.U16 desc[UR14][R12.64], R2 ;  /* 0x000000020c002986 */ /* 0x0003e8000c10150e */
[----:B------:R1:W-:Y:S01]  /*5010*/  @P1 STG.E.U16 desc[UR14][R4.64], R23 ;  /* 0x0000001704001986 */ /* 0x0003e2000c10150e */
[----:B------:R-:W-:Y:S05]  /*5020*/  @!P0 EXIT ;  /* 0x000000000000894d */ /* 0x000fea0003800000 */
[----:B-1----:R-:W-:-:S05]  /*5030*/  PRMT R7, R23, 0x7632, R7 ;  /* 0x0000763217077816 */ /* 0x002fca0000000007 */
[----:B------:R-:W-:Y:S01]  /*5040*/  STG.E.U16 desc[UR14][R14.64], R7 ;  /* 0x000000070e007986 */ /* 0x000fe2000c10150e */
[----:B------:R-:W-:Y:S05]  /*5050*/  EXIT ;  /* 0x000000000000794d */ /* 0x000fea0003800000 */
.L_x_2:
[----:B------:R-:W-:-:S00]  /*5060*/  BRA `(.L_x_2) ;  /* 0xfffffffc00fc7947 */ /* 0x000fc0000383ffff */
[----:B------:R-:W-:-:S00]  /*5070*/  NOP ;  /* 0x0000000000007918 */ /* 0x000fc00000000000 */
        /* <DEDUP_REMOVED lines=8> */
.L_x_3:


//--------------------- .nv.shared.matmul_kernel  --------------------------
	.section	.nv.shared.matmul_kernel,"aw",@nobits
	.sectionflags	@""
	.align	16
	.zero		1024


//--------------------- .nv.shared.reserved.0     --------------------------
	.section	.nv.shared.reserved.0,"aw",@nobits
	.weak		__nv_reservedSMEM_offset_0_alias
	.size		__nv_reservedSMEM_offset_0_alias, 0, 0
	.other		__nv_reservedSMEM_offset_0_alias,@"STO_CUDA_RESERVED_SHARED STV_DEFAULT"
__nv_reservedSMEM_offset_0_alias:
	.zero		0


//--------------------- .nv.constant0.matmul_kernel --------------------------
	.section	.nv.constant0.matmul_kernel,"a",@progbits
	.sectionflags	@""
	.align	4
.nv.constant0.matmul_kernel:
	.zero		608


//--------------------- SYMBOLS --------------------------

	.type		.nv.reservedSmem.offset0,@object
	.size		.nv.reservedSmem.offset0,0x4
